	.target	sm_90a

	.elftype	@"ET_EXEC"


//--------------------- .note.nv.tkinfo           --------------------------
	.section	.note.nv.tkinfo,"",@"SHT_NOTE"
	.sectionflags	@"SHF_NOTE_NV_TKINFO"
	.tkinfo
        /*0018*/ 	.word	0x00000002
        /*0030*/ 	.string	""
        /*0030*/ 	.string	"ptxas"
        /*0030*/ 	.string	"Cuda compilation tools, release 13.0, V13.0.88"
        /*0030*/ 	.string	"Build cuda_13.0.r13.0/compiler.36424714_0"
        /*0030*/ 	.string	"-arch sm_90a -m 64 "



//--------------------- .note.nv.cuinfo           --------------------------
	.section	.note.nv.cuinfo,"",@"SHT_NOTE"
	.sectionflags	@"SHF_NOTE_NV_CUINFO"
        /*0018*/ 	.short	0x0002
        /*001a*/ 	.short	0x005a
        /*001c*/ 	.short	0x0082
	.zero		2


//--------------------- .nv.info                  --------------------------
	.section	.nv.info,"",@"SHT_CUDA_INFO"
	.align	4


	//----- nvinfo : EIATTR_REGCOUNT
	.align		4
        /*0000*/ 	.byte	0x04, 0x2f
        /*0002*/ 	.short	(.L_15 - .L_14)
	.align		4
.L_14:
        /*0004*/ 	.word	index@(_ZN7cutlass13device_kernelINS_4gemm6kernel13GemmUniversalIN4cute5tupleIJiiiiEEENS1_10collective13CollectiveMmaINS1_34MainloopSm90TmaGmmaWarpSpecializedILi11ENS5_IJNS4_1CILi2EEENSA_ILi1EEESC_EEENS1_35KernelTmaWarpSpecializedCooperativeEEENS5_IJNSA_ILi256EEENSA_ILi384EEENSA_ILi16EEEEEENS_10bfloat16_tENS5_IJlSC_lEEESK_SL_NS4_8TiledMMAINS4_8MMA_AtomIJNS4_4SM904GMMA28MMA_64x192x16_F32BF16BF16_SSILNSP_5MajorE0ELSR_0ELNSP_7ScaleInE1ELSS_1EEEEEENS4_6LayoutISD_NS5_IJSC_NSA_ILi0EEESW_EEEEENS5_IJNS4_10UnderscoreESZ_SZ_EEEEENS4_13SM90_TMA_LOADENS4_14ComposedLayoutINS4_7SwizzleILi1ELi4ELi3EEENS4_18smem_ptr_flag_bitsILi16EEENSV_INS5_IJNSA_ILi8EEESI_EEENS5_IJSI_SC_EEEEEEEvNS4_8identityENS4_23SM90_TMA_LOAD_MULTICASTES1C_vS1D_EENS_8epilogue10collective6detail29Sm90TmaWarpSpecializedAdapterINS1H_15DefaultEpilogueISK_SL_SL_NS1G_6thread17LinearCombinationISK_Li1EffLNS1L_9ScaleType4KindE0ELNS_15FloatRoundStyleE2ESK_EENS1_15EpilogueDefaultEEEEEvvEEEEvNT_6ParamsE)
        /*0008*/ 	.word	0x000000a8


	//----- nvinfo : EIATTR_FRAME_SIZE
	.align		4
.L_15:
        /*000c*/ 	.byte	0x04, 0x11
        /*000e*/ 	.short	(.L_17 - .L_16)
	.align		4
.L_16:
        /*0010*/ 	.word	index@(_ZN7cutlass13device_kernelINS_4gemm6kernel13GemmUniversalIN4cute5tupleIJiiiiEEENS1_10collective13CollectiveMmaINS1_34MainloopSm90TmaGmmaWarpSpecializedILi11ENS5_IJNS4_1CILi2EEENSA_ILi1EEESC_EEENS1_35KernelTmaWarpSpecializedCooperativeEEENS5_IJNSA_ILi256EEENSA_ILi384EEENSA_ILi16EEEEEENS_10bfloat16_tENS5_IJlSC_lEEESK_SL_NS4_8TiledMMAINS4_8MMA_AtomIJNS4_4SM904GMMA28MMA_64x192x16_F32BF16BF16_SSILNSP_5MajorE0ELSR_0ELNSP_7ScaleInE1ELSS_1EEEEEENS4_6LayoutISD_NS5_IJSC_NSA_ILi0EEESW_EEEEENS5_IJNS4_10UnderscoreESZ_SZ_EEEEENS4_13SM90_TMA_LOADENS4_14ComposedLayoutINS4_7SwizzleILi1ELi4ELi3EEENS4_18smem_ptr_flag_bitsILi16EEENSV_INS5_IJNSA_ILi8EEESI_EEENS5_IJSI_SC_EEEEEEEvNS4_8identityENS4_23SM90_TMA_LOAD_MULTICASTES1C_vS1D_EENS_8epilogue10collective6detail29Sm90TmaWarpSpecializedAdapterINS1H_15DefaultEpilogueISK_SL_SL_NS1G_6thread17LinearCombinationISK_Li1EffLNS1L_9ScaleType4KindE0ELNS_15FloatRoundStyleE2ESK_EENS1_15EpilogueDefaultEEEEEvvEEEEvNT_6ParamsE)
        /*0014*/ 	.word	0x000005c0


	//----- nvinfo : EIATTR_MIN_STACK_SIZE
	.align		4
.L_17:
        /*0018*/ 	.byte	0x04, 0x12
        /*001a*/ 	.short	(.L_19 - .L_18)
	.align		4
.L_18:
        /*001c*/ 	.word	index@(_ZN7cutlass13device_kernelINS_4gemm6kernel13GemmUniversalIN4cute5tupleIJiiiiEEENS1_10collective13CollectiveMmaINS1_34MainloopSm90TmaGmmaWarpSpecializedILi11ENS5_IJNS4_1CILi2EEENSA_ILi1EEESC_EEENS1_35KernelTmaWarpSpecializedCooperativeEEENS5_IJNSA_ILi256EEENSA_ILi384EEENSA_ILi16EEEEEENS_10bfloat16_tENS5_IJlSC_lEEESK_SL_NS4_8TiledMMAINS4_8MMA_AtomIJNS4_4SM904GMMA28MMA_64x192x16_F32BF16BF16_SSILNSP_5MajorE0ELSR_0ELNSP_7ScaleInE1ELSS_1EEEEEENS4_6LayoutISD_NS5_IJSC_NSA_ILi0EEESW_EEEEENS5_IJNS4_10UnderscoreESZ_SZ_EEEEENS4_13SM90_TMA_LOADENS4_14ComposedLayoutINS4_7SwizzleILi1ELi4ELi3EEENS4_18smem_ptr_flag_bitsILi16EEENSV_INS5_IJNSA_ILi8EEESI_EEENS5_IJSI_SC_EEEEEEEvNS4_8identityENS4_23SM90_TMA_LOAD_MULTICASTES1C_vS1D_EENS_8epilogue10collective6detail29Sm90TmaWarpSpecializedAdapterINS1H_15DefaultEpilogueISK_SL_SL_NS1G_6thread17LinearCombinationISK_Li1EffLNS1L_9ScaleType4KindE0ELNS_15FloatRoundStyleE2ESK_EENS1_15EpilogueDefaultEEEEEvvEEEEvNT_6ParamsE)
        /*0020*/ 	.word	0x000005c0
.L_19:


//--------------------- .nv.compat                --------------------------
	.section	.nv.compat,"",@"SHT_CUDA_COMPAT_INFO"
	.align	4
        /*0000*/ 	.byte	0x02, 0x09, 0x01, 0x00, 0x02, 0x02, 0x04, 0x00, 0x02, 0x05, 0x05, 0x00, 0x03, 0x07, 0x01, 0x01
        /*0010*/ 	.byte	0x02, 0x03, 0x01, 0x00, 0x02, 0x06, 0x01, 0x00, 0x04, 0x0b, 0x08, 0x00, 0x00, 0x00, 0x00, 0x00
        /*0020*/ 	.byte	0x00, 0x00, 0x00, 0x00


//--------------------- .nv.info._ZN7cutlass13device_kernelINS_4gemm6kernel13GemmUniversalIN4cute5tupleIJiiiiEEENS1_10collective13CollectiveMmaINS1_34MainloopSm90TmaGmmaWarpSpecializedILi11ENS5_IJNS4_1CILi2EEENSA_ILi1EEESC_EEENS1_35KernelTmaWarpSpecializedCooperativeEEENS5_IJNSA_ILi256EEENSA_ILi384EEENSA_ILi16EEEEEENS_10bfloat16_tENS5_IJlSC_lEEESK_SL_NS4_8TiledMMAINS4_8MMA_AtomIJNS4_4SM904GMMA28MMA_64x192x16_F32BF16BF16_SSILNSP_5MajorE0ELSR_0ELNSP_7ScaleInE1ELSS_1EEEEEENS4_6LayoutISD_NS5_IJSC_NSA_ILi0EEESW_EEEEENS5_IJNS4_10UnderscoreESZ_SZ_EEEEENS4_13SM90_TMA_LOADENS4_14ComposedLayoutINS4_7SwizzleILi1ELi4ELi3EEENS4_18smem_ptr_flag_bitsILi16EEENSV_INS5_IJNSA_ILi8EEESI_EEENS5_IJSI_SC_EEEEEEEvNS4_8identityENS4_23SM90_TMA_LOAD_MULTICASTES1C_vS1D_EENS_8epilogue10collective6detail29Sm90TmaWarpSpecializedAdapterINS1H_15DefaultEpilogueISK_SL_SL_NS1G_6thread17LinearCombinationISK_Li1EffLNS1L_9ScaleType4KindE0ELNS_15FloatRoundStyleE2ESK_EENS1_15EpilogueDefaultEEEEEvvEEEEvNT_6ParamsE --------------------------
	.section	.nv.info._ZN7cutlass13device_kernelINS_4gemm6kernel13GemmUniversalIN4cute5tupleIJiiiiEEENS1_10collective13CollectiveMmaINS1_34MainloopSm90TmaGmmaWarpSpecializedILi11ENS5_IJNS4_1CILi2EEENSA_ILi1EEESC_EEENS1_35KernelTmaWarpSpecializedCooperativeEEENS5_IJNSA_ILi256EEENSA_ILi384EEENSA_ILi16EEEEEENS_10bfloat16_tENS5_IJlSC_lEEESK_SL_NS4_8TiledMMAINS4_8MMA_AtomIJNS4_4SM904GMMA28MMA_64x192x16_F32BF16BF16_SSILNSP_5MajorE0ELSR_0ELNSP_7ScaleInE1ELSS_1EEEEEENS4_6LayoutISD_NS5_IJSC_NSA_ILi0EEESW_EEEEENS5_IJNS4_10UnderscoreESZ_SZ_EEEEENS4_13SM90_TMA_LOADENS4_14ComposedLayoutINS4_7SwizzleILi1ELi4ELi3EEENS4_18smem_ptr_flag_bitsILi16EEENSV_INS5_IJNSA_ILi8EEESI_EEENS5_IJSI_SC_EEEEEEEvNS4_8identityENS4_23SM90_TMA_LOAD_MULTICASTES1C_vS1D_EENS_8epilogue10collective6detail29Sm90TmaWarpSpecializedAdapterINS1H_15DefaultEpilogueISK_SL_SL_NS1G_6thread17LinearCombinationISK_Li1EffLNS1L_9ScaleType4KindE0ELNS_15FloatRoundStyleE2ESK_EENS1_15EpilogueDefaultEEEEEvvEEEEvNT_6ParamsE,"",@"SHT_CUDA_INFO"
	.sectionflags	@""
	.align	4


	//----- nvinfo : EIATTR_CUDA_API_VERSION
	.align		4
        /*0000*/ 	.byte	0x04, 0x37
        /*0002*/ 	.short	(.L_21 - .L_20)
.L_20:
        /*0004*/ 	.word	0x00000082


	//----- nvinfo : EIATTR_KPARAM_INFO
	.align		4
.L_21:
        /*0008*/ 	.byte	0x04, 0x17
        /*000a*/ 	.short	(.L_23 - .L_22)
.L_22:
        /*000c*/ 	.word	0x00000000
        /*0010*/ 	.short	0x0000
        /*0012*/ 	.short	0x0070
        /*0014*/ 	.byte	0x00, 0xf0, 0x01, 0x10


	//----- nvinfo : EIATTR_SPARSE_MMA_MASK
	.align		4
.L_23:
        /*0018*/ 	.byte	0x03, 0x50
        /*001a*/ 	.short	0x0000


	//----- nvinfo : EIATTR_MAXREG_COUNT
	.align		4
        /*001c*/ 	.byte	0x03, 0x1b
        /*001e*/ 	.short	0x00a8


	//----- nvinfo : EIATTR_NUM_BARRIERS
	.align		4
        /*0020*/ 	.byte	0x02, 0x4c
        /*0022*/ 	.byte	0x01
	.zero		1


	//----- nvinfo : EIATTR_EXTERNS
	.align		4
        /*0024*/ 	.byte	0x04, 0x0f
        /*0026*/ 	.short	(.L_25 - .L_24)


	//   ....[0]....
	.align		4
.L_24:
        /*0028*/ 	.word	index@(__assertfail)


	//----- nvinfo : EIATTR_ANNOTATIONS
	.align		4
.L_25:
        /*002c*/ 	.byte	0x04, 0x55
        /*002e*/ 	.short	(.L_27 - .L_26)


	//   ....[0]....
.L_26:
        /*0030*/ 	.word	0x00000001
        /*0034*/ 	.byte	0x50, 0x08, 0x00, 0x00, 0x01, 0x00, 0x00, 0x00, 0x10, 0x0b, 0x00, 0x00, 0x01, 0x00, 0x00, 0x00
        /* <DEDUP_REMOVED lines=466> */
        /*1d64*/ 	.byte	0x40, 0xf0, 0x01, 0x00


	//----- nvinfo : EIATTR_MERCURY_ISA_VERSION
	.align		4
.L_27:
        /*1d68*/ 	.byte	0x03, 0x5f
        /*1d6a*/ 	.short	0x0101


	//----- nvinfo : EIATTR_INT_WARP_WIDE_INSTR_OFFSETS
	.align		4
        /*1d6c*/ 	.byte	0x04, 0x31
        /*1d6e*/ 	.short	(.L_29 - .L_28)


	//   ....[0]....
.L_28:
        /*1d70*/ 	.word	0x00000690


	//   ....[1]....
        /*1d74*/ 	.word	0x000006a0


	//   ....[2]....
        /*1d78*/ 	.word	0x00000820


	//----- nvinfo : EIATTR_COOP_GROUP_MASK_REGIDS
	.align		4
.L_29:
        /*1d7c*/ 	.byte	0x04, 0x29
        /*1d7e*/ 	.short	(.L_31 - .L_30)


	//   ....[0]....
.L_30:
        /*1d80*/ 	.word	0xffffffff


	//   ....[1]....
        /*1d84*/ 	.word	0xffffffff


	//   ....[2]....
        /*1d88*/ 	.word	0xffffffff


	//   ....[3]....
        /*1d8c*/ 	.word	0xffffffff


	//   ....[4]....
        /*1d90*/ 	.word	0xffffffff


	//   ....[5]....
        /*1d94*/ 	.word	0xffffffff


	//----- nvinfo : EIATTR_COOP_GROUP_INSTR_OFFSETS
	.align		4
.L_31:
        /*1d98*/ 	.byte	0x04, 0x28
        /*1d9a*/ 	.short	(.L_33 - .L_32)


	//   ....[0]....
.L_32:
        /*1d9c*/ 	.word	0x00000070


	//   ....[1]....
        /*1da0*/ 	.word	0x00000080


	//   ....[2]....
        /*1da4*/ 	.word	0x000001a0


	//   ....[3]....
        /*1da8*/ 	.word	0x000004e0


	//   ....[4]....
        /*1dac*/ 	.word	0x00000960


	//   ....[5]....
        /*1db0*/ 	.word	0x00001530


	//----- nvinfo : EIATTR_REG_RECONFIG
	.align		4
.L_33:
        /*1db4*/ 	.byte	0x01, 0x54
	.zero		2


	//----- nvinfo : EIATTR_SYSCALL_OFFSETS
	.align		4
        /*1db8*/ 	.byte	0x04, 0x46
        /*1dba*/ 	.short	(.L_35 - .L_34)


	//   ....[0]....
.L_34:
        /*1dbc*/ 	.word	0x000016e0


	//----- nvinfo : EIATTR_MBARRIER_INSTR_OFFSETS
	.align		4
.L_35:
        /*1dc0*/ 	.byte	0x04, 0x39
        /*1dc2*/ 	.short	(.L_37 - .L_36)


	//   ....[0]....
.L_36:
        /*1dc4*/ 	.word	0x00000340
        /*1dc8*/ 	.word	0x000000ff
        /*1dcc*/ 	.word	0x00000000
        /*1dd0*/ 	.short	0x0100
        /*1dd2*/ 	.byte	0x08
	.zero		1


	//   ....[1]....
        /*1dd4*/ 	.word	0x00000350
        /*1dd8*/ 	.word	0x000000ff
        /*1ddc*/ 	.word	0x00000058
        /*1de0*/ 	.short	0x0100
        /*1de2*/ 	.byte	0x08
	.zero		1


	//   ....[2]....
        /*1de4*/ 	.word	0x00000360
        /*1de8*/ 	.word	0x000000ff
        /*1dec*/ 	.word	0x00000008
        /*1df0*/ 	.short	0x0100
        /*1df2*/ 	.byte	0x08
	.zero		1


	//   ....[3]....
        /*1df4*/ 	.word	0x00000370
        /*1df8*/ 	.word	0x000000ff
        /*1dfc*/ 	.word	0x00000060
        /*1e00*/ 	.short	0x0100
        /*1e02*/ 	.byte	0x08
	.zero		1


	//   ....[4]....
        /*1e04*/ 	.word	0x00000380
        /*1e08*/ 	.word	0x000000ff
        /*1e0c*/ 	.word	0x00000010
        /*1e10*/ 	.short	0x0100
        /*1e12*/ 	.byte	0x08
	.zero		1


	//   ....[5]....
        /*1e14*/ 	.word	0x00000390
        /*1e18*/ 	.word	0x000000ff
        /*1e1c*/ 	.word	0x00000068
        /*1e20*/ 	.short	0x0100
        /*1e22*/ 	.byte	0x08
	.zero		1


	//   ....[6]....
        /*1e24*/ 	.word	0x000003a0
        /*1e28*/ 	.word	0x000000ff
        /*1e2c*/ 	.word	0x00000018
        /*1e30*/ 	.short	0x0100
        /*1e32*/ 	.byte	0x08
	.zero		1


	//   ....[7]....
        /*1e34*/ 	.word	0x000003b0
        /*1e38*/ 	.word	0x000000ff
        /*1e3c*/ 	.word	0x00000070
        /*1e40*/ 	.short	0x0100
        /*1e42*/ 	.byte	0x08
	.zero		1


	//   ....[8]....
        /*1e44*/ 	.word	0x000003c0
        /*1e48*/ 	.word	0x000000ff
        /*1e4c*/ 	.word	0x00000020
        /*1e50*/ 	.short	0x0100
        /*1e52*/ 	.byte	0x08
	.zero		1


	//   ....[9]....
        /*1e54*/ 	.word	0x000003d0
        /*1e58*/ 	.word	0x000000ff
        /*1e5c*/ 	.word	0x00000078
        /*1e60*/ 	.short	0x0100
        /*1e62*/ 	.byte	0x08
	.zero		1


	//   ....[10]....
        /*1e64*/ 	.word	0x000003e0
        /*1e68*/ 	.word	0x000000ff
        /*1e6c*/ 	.word	0x00000028
        /*1e70*/ 	.short	0x0100
        /*1e72*/ 	.byte	0x08
	.zero		1


	//   ....[11]....
        /*1e74*/ 	.word	0x000003f0
        /*1e78*/ 	.word	0x000000ff
        /*1e7c*/ 	.word	0x00000080
        /*1e80*/ 	.short	0x0100
        /*1e82*/ 	.byte	0x08
	.zero		1


	//   ....[12]....
        /*1e84*/ 	.word	0x00000400
        /*1e88*/ 	.word	0x000000ff
        /*1e8c*/ 	.word	0x00000030
        /*1e90*/ 	.short	0x0100
        /*1e92*/ 	.byte	0x08
	.zero		1


	//   ....[13]....
        /*1e94*/ 	.word	0x00000410
        /*1e98*/ 	.word	0x000000ff
        /*1e9c*/ 	.word	0x00000088
        /*1ea0*/ 	.short	0x0100
        /*1ea2*/ 	.byte	0x08
	.zero		1


	//   ....[14]....
        /*1ea4*/ 	.word	0x00000420
        /*1ea8*/ 	.word	0x000000ff
        /*1eac*/ 	.word	0x00000038
        /*1eb0*/ 	.short	0x0100
        /*1eb2*/ 	.byte	0x08
	.zero		1


	//   ....[15]....
        /*1eb4*/ 	.word	0x00000430
        /*1eb8*/ 	.word	0x000000ff
        /*1ebc*/ 	.word	0x00000090
        /*1ec0*/ 	.short	0x0100
        /*1ec2*/ 	.byte	0x08
	.zero		1


	//   ....[16]....
        /*1ec4*/ 	.word	0x00000440
        /*1ec8*/ 	.word	0x000000ff
        /*1ecc*/ 	.word	0x00000040
        /*1ed0*/ 	.short	0x0100
        /*1ed2*/ 	.byte	0x08
	.zero		1


	//   ....[17]....
        /*1ed4*/ 	.word	0x00000450
        /*1ed8*/ 	.word	0x000000ff
        /*1edc*/ 	.word	0x00000098
        /*1ee0*/ 	.short	0x0100
        /*1ee2*/ 	.byte	0x08
	.zero		1


	//   ....[18]....
        /*1ee4*/ 	.word	0x00000460
        /*1ee8*/ 	.word	0x000000ff
        /*1eec*/ 	.word	0x00000048
        /*1ef0*/ 	.short	0x0100
        /*1ef2*/ 	.byte	0x08
	.zero		1


	//   ....[19]....
        /*1ef4*/ 	.word	0x00000470
        /*1ef8*/ 	.word	0x000000ff
        /*1efc*/ 	.word	0x000000a0
        /*1f00*/ 	.short	0x0100
        /*1f02*/ 	.byte	0x08
	.zero		1


	//   ....[20]....
        /*1f04*/ 	.word	0x00000480
        /*1f08*/ 	.word	0x000000ff
        /*1f0c*/ 	.word	0x00000050
        /*1f10*/ 	.short	0x0100
        /*1f12*/ 	.byte	0x08
	.zero		1


	//   ....[21]....
        /*1f14*/ 	.word	0x00000490
        /*1f18*/ 	.word	0x000000ff
        /*1f1c*/ 	.word	0x000000a8
        /*1f20*/ 	.short	0x0100
        /*1f22*/ 	.byte	0x08
	.zero		1


	//   ....[22]....
        /*1f24*/ 	.word	0x00000890
        /*1f28*/ 	.word	0x000000ff
        /*1f2c*/ 	.word	0x000000c0
        /*1f30*/ 	.short	0x0100
        /*1f32*/ 	.byte	0x06
	.zero		1


	//   ....[23]....
        /*1f34*/ 	.word	0x000008c0
        /*1f38*/ 	.word	0x000000ff
        /*1f3c*/ 	.word	0x000000c8
        /*1f40*/ 	.short	0x0100
        /*1f42*/ 	.byte	0x06
	.zero		1


	//   ....[24]....
        /*1f44*/ 	.word	0x00001780
        /*1f48*/ 	.word	0x00000003
        /*1f4c*/ 	.word	0x00000000
        /*1f50*/ 	.short	0x010a
        /*1f52*/ 	.byte	0x3f
	.zero		1


	//   ....[25]....
        /*1f54*/ 	.word	0x000017c0
        /*1f58*/ 	.word	0x00000003
        /*1f5c*/ 	.word	0x00000000
        /*1f60*/ 	.short	0x010a
        /*1f62*/ 	.byte	0x3f
	.zero		1


	//   ....[26]....
        /*1f64*/ 	.word	0x000025a0
        /*1f68*/ 	.word	0x000000ff
        /*1f6c*/ 	.word	0x00000000
        /*1f70*/ 	.short	0x010a
        /*1f72*/ 	.byte	0x04
	.zero		1


	//   ....[27]....
        /*1f74*/ 	.word	0x000025e0
        /*1f78*/ 	.word	0x000000ff
        /*1f7c*/ 	.word	0x00000000
        /*1f80*/ 	.short	0x010a
        /*1f82*/ 	.byte	0x04
	.zero		1


	//   ....[28]....
        /*1f84*/ 	.word	0x00003ec0
        /*1f88*/ 	.word	0x00000005
        /*1f8c*/ 	.word	0x00000000
        /*1f90*/ 	.short	0x0101
        /*1f92*/ 	.byte	0x3f
	.zero		1


	//   ....[29]....
        /*1f94*/ 	.word	0x000040a0
        /*1f98*/ 	.word	0x00000000
        /*1f9c*/ 	.word	0x00000000
        /*1fa0*/ 	.short	0x0101
        /*1fa2*/ 	.byte	0x3f
	.zero		1


	//   ....[30]....
        /*1fa4*/ 	.word	0x0001eba0
        /*1fa8*/ 	.word	0x0000000f
        /*1fac*/ 	.word	0x00000058
        /*1fb0*/ 	.short	0x010a
        /*1fb2*/ 	.byte	0x3f
	.zero		1


	//   ....[31]....
        /*1fb4*/ 	.word	0x0001ef40
        /*1fb8*/ 	.word	0x00000002
        /*1fbc*/ 	.word	0x000000c8
        /*1fc0*/ 	.short	0x0101
        /*1fc2*/ 	.byte	0x3f
	.zero		1


	//   ....[32]....
        /*1fc4*/ 	.word	0x0001f750
        /*1fc8*/ 	.word	0x00000003
        /*1fcc*/ 	.word	0x00000000
        /*1fd0*/ 	.short	0x010a
        /*1fd2*/ 	.byte	0x3f
	.zero		1


	//   ....[33]....
        /*1fd4*/ 	.word	0x0001f7e0
        /*1fd8*/ 	.word	0x00000003
        /*1fdc*/ 	.word	0x00000000
        /*1fe0*/ 	.short	0x010a
        /*1fe2*/ 	.byte	0x3f
	.zero		1


	//   ....[34]....
        /*1fe4*/ 	.word	0x0001f870
        /*1fe8*/ 	.word	0x00000003
        /*1fec*/ 	.word	0x00000000
        /*1ff0*/ 	.short	0x010a
        /*1ff2*/ 	.byte	0x3f
	.zero		1


	//   ....[35]....
        /*1ff4*/ 	.word	0x0001f900
        /*1ff8*/ 	.word	0x00000003
        /*1ffc*/ 	.word	0x00000000
        /*2000*/ 	.short	0x010a
        /*2002*/ 	.byte	0x3f
	.zero		1


	//   ....[36]....
        /*2004*/ 	.word	0x0001f990
        /*2008*/ 	.word	0x00000003
        /*200c*/ 	.word	0x00000000
        /*2010*/ 	.short	0x010a
        /*2012*/ 	.byte	0x3f
	.zero		1


	//   ....[37]....
        /*2014*/ 	.word	0x0001fa20
        /*2018*/ 	.word	0x00000003
        /*201c*/ 	.word	0x00000000
        /*2020*/ 	.short	0x010a
        /*2022*/ 	.byte	0x3f
	.zero		1


	//   ....[38]....
        /*2024*/ 	.word	0x0001fab0
        /*2028*/ 	.word	0x00000003
        /*202c*/ 	.word	0x00000000
        /*2030*/ 	.short	0x010a
        /*2032*/ 	.byte	0x3f
	.zero		1


	//   ....[39]....
        /*2034*/ 	.word	0x0001fb40
        /*2038*/ 	.word	0x00000003
        /*203c*/ 	.word	0x00000000
        /*2040*/ 	.short	0x010a
        /*2042*/ 	.byte	0x3f
	.zero		1


	//   ....[40]....
        /*2044*/ 	.word	0x0001fbd0
        /*2048*/ 	.word	0x00000003
        /*204c*/ 	.word	0x00000000
        /*2050*/ 	.short	0x010a
        /*2052*/ 	.byte	0x3f
	.zero		1


	//   ....[41]....
        /*2054*/ 	.word	0x0001fc60
        /*2058*/ 	.word	0x00000003
        /*205c*/ 	.word	0x00000000
        /*2060*/ 	.short	0x010a
        /*2062*/ 	.byte	0x3f
	.zero		1


	//   ....[42]....
        /*2064*/ 	.word	0x0001fcf0
        /*2068*/ 	.word	0x00000003
        /*206c*/ 	.word	0x00000000
        /*2070*/ 	.short	0x010a
        /*2072*/ 	.byte	0x3f
	.zero		1


	//   ....[43]....
        /*2074*/ 	.word	0x0001fd50
        /*2078*/ 	.word	0x00000003
        /*207c*/ 	.word	0x00000000
        /*2080*/ 	.short	0x010a
        /*2082*/ 	.byte	0x3f
	.zero		1


	//   ....[44]....
        /*2084*/ 	.word	0x0001fdb0
        /*2088*/ 	.word	0x00000007
        /*208c*/ 	.word	0x00000000
        /*2090*/ 	.short	0x010a
        /*2092*/ 	.byte	0x3f
	.zero		1


	//   ....[45]....
        /*2094*/ 	.word	0x0001fe80
        /*2098*/ 	.word	0x0000000f
        /*209c*/ 	.word	0x00000058
        /*20a0*/ 	.short	0x010a
        /*20a2*/ 	.byte	0x3f
	.zero		1


	//   ....[46]....
        /*20a4*/ 	.word	0x0001ff50
        /*20a8*/ 	.word	0x00000003
        /*20ac*/ 	.word	0x00000000
        /*20b0*/ 	.short	0x010a
        /*20b2*/ 	.byte	0x3f
	.zero		1


	//   ....[47]....
        /*20b4*/ 	.word	0x0001ffa0
        /*20b8*/ 	.word	0x00000003
        /*20bc*/ 	.word	0x00000000
        /*20c0*/ 	.short	0x010a
        /*20c2*/ 	.byte	0x3f
	.zero		1


	//   ....[48]....
        /*20c4*/ 	.word	0x0001fff0
        /*20c8*/ 	.word	0x00000003
        /*20cc*/ 	.word	0x00000000
        /*20d0*/ 	.short	0x010a
        /*20d2*/ 	.byte	0x3f
	.zero		1


	//   ....[49]....
        /*20d4*/ 	.word	0x00020040
        /*20d8*/ 	.word	0x00000003
        /*20dc*/ 	.word	0x00000000
        /*20e0*/ 	.short	0x010a
        /*20e2*/ 	.byte	0x3f
	.zero		1


	//   ....[50]....
        /*20e4*/ 	.word	0x00020090
        /*20e8*/ 	.word	0x00000003
        /*20ec*/ 	.word	0x00000000
        /*20f0*/ 	.short	0x010a
        /*20f2*/ 	.byte	0x3f
	.zero		1


	//   ....[51]....
        /*20f4*/ 	.word	0x000200e0
        /*20f8*/ 	.word	0x00000003
        /*20fc*/ 	.word	0x00000000
        /*2100*/ 	.short	0x010a
        /*2102*/ 	.byte	0x3f
	.zero		1


	//   ....[52]....
        /*2104*/ 	.word	0x00020130
        /*2108*/ 	.word	0x00000003
        /*210c*/ 	.word	0x00000000
        /*2110*/ 	.short	0x010a
        /*2112*/ 	.byte	0x3f
	.zero		1


	//   ....[53]....
        /*2114*/ 	.word	0x00020180
        /*2118*/ 	.word	0x00000003
        /*211c*/ 	.word	0x00000000
        /*2120*/ 	.short	0x010a
        /*2122*/ 	.byte	0x3f
	.zero		1


	//   ....[54]....
        /*2124*/ 	.word	0x000201d0
        /*2128*/ 	.word	0x00000003
        /*212c*/ 	.word	0x00000000
        /*2130*/ 	.short	0x010a
        /*2132*/ 	.byte	0x3f
	.zero		1


	//   ....[55]....
        /*2134*/ 	.word	0x00020220
        /*2138*/ 	.word	0x00000003
        /*213c*/ 	.word	0x00000000
        /*2140*/ 	.short	0x010a
        /*2142*/ 	.byte	0x3f
	.zero		1


	//----- nvinfo : EIATTR_NUM_MBARRIERS
	.align		4
.L_37:
        /*2144*/ 	.byte	0x03, 0x38
        /*2146*/ 	.short	0x0018


	//----- nvinfo : EIATTR_EXIT_INSTR_OFFSETS
	.align		4
        /*2148*/ 	.byte	0x04, 0x1c
        /*214a*/ 	.short	(.L_39 - .L_38)


	//   ....[0]....
.L_38:
        /*214c*/ 	.word	0x00000bc0


	//   ....[1]....
        /*2150*/ 	.word	0x00001450


	//   ....[2]....
        /*2154*/ 	.word	0x0001e230


	//   ....[3]....
        /*2158*/ 	.word	0x0001e850


	//   ....[4]....
        /*215c*/ 	.word	0x0001fd40


	//----- nvinfo : EIATTR_MAX_THREADS
	.align		4
.L_39:
        /*2160*/ 	.byte	0x04, 0x05
        /*2162*/ 	.short	(.L_41 - .L_40)
.L_40:
        /*2164*/ 	.word	0x00000180
        /*2168*/ 	.word	0x00000001
        /*216c*/ 	.word	0x00000001


	//----- nvinfo : EIATTR_CRS_STACK_SIZE
	.align		4
.L_41:
        /*2170*/ 	.byte	0x04, 0x1e
        /*2172*/ 	.short	(.L_43 - .L_42)
.L_42:
        /*2174*/ 	.word	0x00000000


	//----- nvinfo : EIATTR_CBANK_PARAM_SIZE
	.align		4
.L_43:
        /*2178*/ 	.byte	0x03, 0x19
        /*217a*/ 	.short	0x0470


	//----- nvinfo : EIATTR_PARAM_CBANK
	.align		4
        /*217c*/ 	.byte	0x04, 0x0a
        /*217e*/ 	.short	(.L_45 - .L_44)
	.align		4
.L_44:
        /*2180*/ 	.word	index@(.nv.constant0._ZN7cutlass13device_kernelINS_4gemm6kernel13GemmUniversalIN4cute5tupleIJiiiiEEENS1_10collective13CollectiveMmaINS1_34MainloopSm90TmaGmmaWarpSpecializedILi11ENS5_IJNS4_1CILi2EEENSA_ILi1EEESC_EEENS1_35KernelTmaWarpSpecializedCooperativeEEENS5_IJNSA_ILi256EEENSA_ILi384EEENSA_ILi16EEEEEENS_10bfloat16_tENS5_IJlSC_lEEESK_SL_NS4_8TiledMMAINS4_8MMA_AtomIJNS4_4SM904GMMA28MMA_64x192x16_F32BF16BF16_SSILNSP_5MajorE0ELSR_0ELNSP_7ScaleInE1ELSS_1EEEEEENS4_6LayoutISD_NS5_IJSC_NSA_ILi0EEESW_EEEEENS5_IJNS4_10UnderscoreESZ_SZ_EEEEENS4_13SM90_TMA_LOADENS4_14ComposedLayoutINS4_7SwizzleILi1ELi4ELi3EEENS4_18smem_ptr_flag_bitsILi16EEENSV_INS5_IJNSA_ILi8EEESI_EEENS5_IJSI_SC_EEEEEEEvNS4_8identityENS4_23SM90_TMA_LOAD_MULTICASTES1C_vS1D_EENS_8epilogue10collective6detail29Sm90TmaWarpSpecializedAdapterINS1H_15DefaultEpilogueISK_SL_SL_NS1G_6thread17LinearCombinationISK_Li1EffLNS1L_9ScaleType4KindE0ELNS_15FloatRoundStyleE2ESK_EENS1_15EpilogueDefaultEEEEEvvEEEEvNT_6ParamsE)
        /*2184*/ 	.short	0x0210
        /*2186*/ 	.short	0x0470


	//----- nvinfo : EIATTR_SW_WAR
	.align		4
.L_45:
        /*2188*/ 	.byte	0x04, 0x36
        /*218a*/ 	.short	(.L_47 - .L_46)
.L_46:
        /*218c*/ 	.word	0x00000008
.L_47:


//--------------------- .nv.callgraph             --------------------------
	.section	.nv.callgraph,"",@"SHT_CUDA_CALLGRAPH"
	.align	4
	.sectionentsize	8
	.align		4
        /*0000*/ 	.word	0x00000000
	.align		4
        /*0004*/ 	.word	0xffffffff
	.align		4
        /*0008*/ 	.word	index@(_ZN7cutlass13device_kernelINS_4gemm6kernel13GemmUniversalIN4cute5tupleIJiiiiEEENS1_10collective13CollectiveMmaINS1_34MainloopSm90TmaGmmaWarpSpecializedILi11ENS5_IJNS4_1CILi2EEENSA_ILi1EEESC_EEENS1_35KernelTmaWarpSpecializedCooperativeEEENS5_IJNSA_ILi256EEENSA_ILi384EEENSA_ILi16EEEEEENS_10bfloat16_tENS5_IJlSC_lEEESK_SL_NS4_8TiledMMAINS4_8MMA_AtomIJNS4_4SM904GMMA28MMA_64x192x16_F32BF16BF16_SSILNSP_5MajorE0ELSR_0ELNSP_7ScaleInE1ELSS_1EEEEEENS4_6LayoutISD_NS5_IJSC_NSA_ILi0EEESW_EEEEENS5_IJNS4_10UnderscoreESZ_SZ_EEEEENS4_13SM90_TMA_LOADENS4_14ComposedLayoutINS4_7SwizzleILi1ELi4ELi3EEENS4_18smem_ptr_flag_bitsILi16EEENSV_INS5_IJNSA_ILi8EEESI_EEENS5_IJSI_SC_EEEEEEEvNS4_8identityENS4_23SM90_TMA_LOAD_MULTICASTES1C_vS1D_EENS_8epilogue10collective6detail29Sm90TmaWarpSpecializedAdapterINS1H_15DefaultEpilogueISK_SL_SL_NS1G_6thread17LinearCombinationISK_Li1EffLNS1L_9ScaleType4KindE0ELNS_15FloatRoundStyleE2ESK_EENS1_15EpilogueDefaultEEEEEvvEEEEvNT_6ParamsE)
	.align		4
        /*000c*/ 	.word	index@(__assertfail)
	.align		4
        /*0010*/ 	.word	0x00000000
	.align		4
        /*0014*/ 	.word	0xfffffffe
	.align		4
        /*0018*/ 	.word	0x00000000
	.align		4
        /*001c*/ 	.word	0xfffffffd
	.align		4
        /*0020*/ 	.word	0x00000000
	.align		4
        /*0024*/ 	.word	0xfffffffc


//--------------------- .nv.constant4             --------------------------
	.section	.nv.constant4,"a",@progbits
	.align	8
	.align		8
.nv.constant4:
        /*0000*/ 	.dword	__assertfail
	.align		8
        /*0008*/ 	.dword	__unnamed_1
	.align		8
        /*0010*/ 	.dword	_ZN40_INTERNAL_70509642_4_k_cu_42eed490_137104cuda3std3__45__cpo5beginE
	.align		8
        /*0018*/ 	.dword	_ZN40_INTERNAL_70509642_4_k_cu_42eed490_137104cuda3std3__45__cpo3endE
	.align		8
        /*0020*/ 	.dword	_ZN40_INTERNAL_70509642_4_k_cu_42eed490_137104cuda3std3__45__cpo6cbeginE
	.align		8
        /*0028*/ 	.dword	_ZN40_INTERNAL_70509642_4_k_cu_42eed490_137104cuda3std3__45__cpo4cendE
	.align		8
        /*0030*/ 	.dword	_ZN40_INTERNAL_70509642_4_k_cu_42eed490_137104cuda3std3__442_GLOBAL__N__70509642_4_k_cu_42eed490_137106ignoreE
	.align		8
        /*0038*/ 	.dword	_ZN40_INTERNAL_70509642_4_k_cu_42eed490_137104cuda3std3__419piecewise_constructE
	.align		8
        /*0040*/ 	.dword	_ZN40_INTERNAL_70509642_4_k_cu_42eed490_137104cuda3std3__48in_placeE
	.align		8
        /*0048*/ 	.dword	_ZN40_INTERNAL_70509642_4_k_cu_42eed490_137104cuda3std6ranges3__45__cpo4swapE
	.align		8
        /*0050*/ 	.dword	_ZN40_INTERNAL_70509642_4_k_cu_42eed490_137104cuda3std6ranges3__45__cpo9iter_moveE
	.align		8
        /*0058*/ 	.dword	_ZN40_INTERNAL_70509642_4_k_cu_42eed490_137104cute7productE
	.align		8
        /*0060*/ 	.dword	_ZN40_INTERNAL_70509642_4_k_cu_42eed490_137104cute1_E
	.align		8
        /*0068*/ 	.dword	$str$22
	.align		8
        /*0070*/ 	.dword	$str$23


//--------------------- .text._ZN7cutlass13device_kernelINS_4gemm6kernel13GemmUniversalIN4cute5tupleIJiiiiEEENS1_10collective13CollectiveMmaINS1_34MainloopSm90TmaGmmaWarpSpecializedILi11ENS5_IJNS4_1CILi2EEENSA_ILi1EEESC_EEENS1_35KernelTmaWarpSpecializedCooperativeEEENS5_IJNSA_ILi256EEENSA_ILi384EEENSA_ILi16EEEEEENS_10bfloat16_tENS5_IJlSC_lEEESK_SL_NS4_8TiledMMAINS4_8MMA_AtomIJNS4_4SM904GMMA28MMA_64x192x16_F32BF16BF16_SSILNSP_5MajorE0ELSR_0ELNSP_7ScaleInE1ELSS_1EEEEEENS4_6LayoutISD_NS5_IJSC_NSA_ILi0EEESW_EEEEENS5_IJNS4_10UnderscoreESZ_SZ_EEEEENS4_13SM90_TMA_LOADENS4_14ComposedLayoutINS4_7SwizzleILi1ELi4ELi3EEENS4_18smem_ptr_flag_bitsILi16EEENSV_INS5_IJNSA_ILi8EEESI_EEENS5_IJSI_SC_EEEEEEEvNS4_8identityENS4_23SM90_TMA_LOAD_MULTICASTES1C_vS1D_EENS_8epilogue10collective6detail29Sm90TmaWarpSpecializedAdapterINS1H_15DefaultEpilogueISK_SL_SL_NS1G_6thread17LinearCombinationISK_Li1EffLNS1L_9ScaleType4KindE0ELNS_15FloatRoundStyleE2ESK_EENS1_15EpilogueDefaultEEEEEvvEEEEvNT_6ParamsE --------------------------
	.section	.text._ZN7cutlass13device_kernelINS_4gemm6kernel13GemmUniversalIN4cute5tupleIJiiiiEEENS1_10collective13CollectiveMmaINS1_34MainloopSm90TmaGmmaWarpSpecializedILi11ENS5_IJNS4_1CILi2EEENSA_ILi1EEESC_EEENS1_35KernelTmaWarpSpecializedCooperativeEEENS5_IJNSA_ILi256EEENSA_ILi384EEENSA_ILi16EEEEEENS_10bfloat16_tENS5_IJlSC_lEEESK_SL_NS4_8TiledMMAINS4_8MMA_AtomIJNS4_4SM904GMMA28MMA_64x192x16_F32BF16BF16_SSILNSP_5MajorE0ELSR_0ELNSP_7ScaleInE1ELSS_1EEEEEENS4_6LayoutISD_NS5_IJSC_NSA_ILi0EEESW_EEEEENS5_IJNS4_10UnderscoreESZ_SZ_EEEEENS4_13SM90_TMA_LOADENS4_14ComposedLayoutINS4_7SwizzleILi1ELi4ELi3EEENS4_18smem_ptr_flag_bitsILi16EEENSV_INS5_IJNSA_ILi8EEESI_EEENS5_IJSI_SC_EEEEEEEvNS4_8identityENS4_23SM90_TMA_LOAD_MULTICASTES1C_vS1D_EENS_8epilogue10collective6detail29Sm90TmaWarpSpecializedAdapterINS1H_15DefaultEpilogueISK_SL_SL_NS1G_6thread17LinearCombinationISK_Li1EffLNS1L_9ScaleType4KindE0ELNS_15FloatRoundStyleE2ESK_EENS1_15EpilogueDefaultEEEEEvvEEEEvNT_6ParamsE,"ax",@progbits
	.align	128
.text._ZN7cutlass13device_kernelINS_4gemm6kernel13GemmUniversalIN4cute5tupleIJiiiiEEENS1_10collective13CollectiveMmaINS1_34MainloopSm90TmaGmmaWarpSpecializedILi11ENS5_IJNS4_1CILi2EEENSA_ILi1EEESC_EEENS1_35KernelTmaWarpSpecializedCooperativeEEENS5_IJNSA_ILi256EEENSA_ILi384EEENSA_ILi16EEEEEENS_10bfloat16_tENS5_IJlSC_lEEESK_SL_NS4_8TiledMMAINS4_8MMA_AtomIJNS4_4SM904GMMA28MMA_64x192x16_F32BF16BF16_SSILNSP_5MajorE0ELSR_0ELNSP_7ScaleInE1ELSS_1EEEEEENS4_6LayoutISD_NS5_IJSC_NSA_ILi0EEESW_EEEEENS5_IJNS4_10UnderscoreESZ_SZ_EEEEENS4_13SM90_TMA_LOADENS4_14ComposedLayoutINS4_7SwizzleILi1ELi4ELi3EEENS4_18smem_ptr_flag_bitsILi16EEENSV_INS5_IJNSA_ILi8EEESI_EEENS5_IJSI_SC_EEEEEEEvNS4_8identityENS4_23SM90_TMA_LOAD_MULTICASTES1C_vS1D_EENS_8epilogue10collective6detail29Sm90TmaWarpSpecializedAdapterINS1H_15DefaultEpilogueISK_SL_SL_NS1G_6thread17LinearCombinationISK_Li1EffLNS1L_9ScaleType4KindE0ELNS_15FloatRoundStyleE2ESK_EENS1_15EpilogueDefaultEEEEEvvEEEEvNT_6ParamsE:
        .type           _ZN7cutlass13device_kernelINS_4gemm6kernel13GemmUniversalIN4cute5tupleIJiiiiEEENS1_10collective13CollectiveMmaINS1_34MainloopSm90TmaGmmaWarpSpecializedILi11ENS5_IJNS4_1CILi2EEENSA_ILi1EEESC_EEENS1_35KernelTmaWarpSpecializedCooperativeEEENS5_IJNSA_ILi256EEENSA_ILi384EEENSA_ILi16EEEEEENS_10bfloat16_tENS5_IJlSC_lEEESK_SL_NS4_8TiledMMAINS4_8MMA_AtomIJNS4_4SM904GMMA28MMA_64x192x16_F32BF16BF16_SSILNSP_5MajorE0ELSR_0ELNSP_7ScaleInE1ELSS_1EEEEEENS4_6LayoutISD_NS5_IJSC_NSA_ILi0EEESW_EEEEENS5_IJNS4_10UnderscoreESZ_SZ_EEEEENS4_13SM90_TMA_LOADENS4_14ComposedLayoutINS4_7SwizzleILi1ELi4ELi3EEENS4_18smem_ptr_flag_bitsILi16EEENSV_INS5_IJNSA_ILi8EEESI_EEENS5_IJSI_SC_EEEEEEEvNS4_8identityENS4_23SM90_TMA_LOAD_MULTICASTES1C_vS1D_EENS_8epilogue10collective6detail29Sm90TmaWarpSpecializedAdapterINS1H_15DefaultEpilogueISK_SL_SL_NS1G_6thread17LinearCombinationISK_Li1EffLNS1L_9ScaleType4KindE0ELNS_15FloatRoundStyleE2ESK_EENS1_15EpilogueDefaultEEEEEvvEEEEvNT_6ParamsE,@function
        .size           _ZN7cutlass13device_kernelINS_4gemm6kernel13GemmUniversalIN4cute5tupleIJiiiiEEENS1_10collective13CollectiveMmaINS1_34MainloopSm90TmaGmmaWarpSpecializedILi11ENS5_IJNS4_1CILi2EEENSA_ILi1EEESC_EEENS1_35KernelTmaWarpSpecializedCooperativeEEENS5_IJNSA_ILi256EEENSA_ILi384EEENSA_ILi16EEEEEENS_10bfloat16_tENS5_IJlSC_lEEESK_SL_NS4_8TiledMMAINS4_8MMA_AtomIJNS4_4SM904GMMA28MMA_64x192x16_F32BF16BF16_SSILNSP_5MajorE0ELSR_0ELNSP_7ScaleInE1ELSS_1EEEEEENS4_6LayoutISD_NS5_IJSC_NSA_ILi0EEESW_EEEEENS5_IJNS4_10UnderscoreESZ_SZ_EEEEENS4_13SM90_TMA_LOADENS4_14ComposedLayoutINS4_7SwizzleILi1ELi4ELi3EEENS4_18smem_ptr_flag_bitsILi16EEENSV_INS5_IJNSA_ILi8EEESI_EEENS5_IJSI_SC_EEEEEEEvNS4_8identityENS4_23SM90_TMA_LOAD_MULTICASTES1C_vS1D_EENS_8epilogue10collective6detail29Sm90TmaWarpSpecializedAdapterINS1H_15DefaultEpilogueISK_SL_SL_NS1G_6thread17LinearCombinationISK_Li1EffLNS1L_9ScaleType4KindE0ELNS_15FloatRoundStyleE2ESK_EENS1_15EpilogueDefaultEEEEEvvEEEEvNT_6ParamsE,(.L_x_850 - _ZN7cutlass13device_kernelINS_4gemm6kernel13GemmUniversalIN4cute5tupleIJiiiiEEENS1_10collective13CollectiveMmaINS1_34MainloopSm90TmaGmmaWarpSpecializedILi11ENS5_IJNS4_1CILi2EEENSA_ILi1EEESC_EEENS1_35KernelTmaWarpSpecializedCooperativeEEENS5_IJNSA_ILi256EEENSA_ILi384EEENSA_ILi16EEEEEENS_10bfloat16_tENS5_IJlSC_lEEESK_SL_NS4_8TiledMMAINS4_8MMA_AtomIJNS4_4SM904GMMA28MMA_64x192x16_F32BF16BF16_SSILNSP_5MajorE0ELSR_0ELNSP_7ScaleInE1ELSS_1EEEEEENS4_6LayoutISD_NS5_IJSC_NSA_ILi0EEESW_EEEEENS5_IJNS4_10UnderscoreESZ_SZ_EEEEENS4_13SM90_TMA_LOADENS4_14ComposedLayoutINS4_7SwizzleILi1ELi4ELi3EEENS4_18smem_ptr_flag_bitsILi16EEENSV_INS5_IJNSA_ILi8EEESI_EEENS5_IJSI_SC_EEEEEEEvNS4_8identityENS4_23SM90_TMA_LOAD_MULTICASTES1C_vS1D_EENS_8epilogue10collective6detail29Sm90TmaWarpSpecializedAdapterINS1H_15DefaultEpilogueISK_SL_SL_NS1G_6thread17LinearCombinationISK_Li1EffLNS1L_9ScaleType4KindE0ELNS_15FloatRoundStyleE2ESK_EENS1_15EpilogueDefaultEEEEEvvEEEEvNT_6ParamsE)
        .other          _ZN7cutlass13device_kernelINS_4gemm6kernel13GemmUniversalIN4cute5tupleIJiiiiEEENS1_10collective13CollectiveMmaINS1_34MainloopSm90TmaGmmaWarpSpecializedILi11ENS5_IJNS4_1CILi2EEENSA_ILi1EEESC_EEENS1_35KernelTmaWarpSpecializedCooperativeEEENS5_IJNSA_ILi256EEENSA_ILi384EEENSA_ILi16EEEEEENS_10bfloat16_tENS5_IJlSC_lEEESK_SL_NS4_8TiledMMAINS4_8MMA_AtomIJNS4_4SM904GMMA28MMA_64x192x16_F32BF16BF16_SSILNSP_5MajorE0ELSR_0ELNSP_7ScaleInE1ELSS_1EEEEEENS4_6LayoutISD_NS5_IJSC_NSA_ILi0EEESW_EEEEENS5_IJNS4_10UnderscoreESZ_SZ_EEEEENS4_13SM90_TMA_LOADENS4_14ComposedLayoutINS4_7SwizzleILi1ELi4ELi3EEENS4_18smem_ptr_flag_bitsILi16EEENSV_INS5_IJNSA_ILi8EEESI_EEENS5_IJSI_SC_EEEEEEEvNS4_8identityENS4_23SM90_TMA_LOAD_MULTICASTES1C_vS1D_EENS_8epilogue10collective6detail29Sm90TmaWarpSpecializedAdapterINS1H_15DefaultEpilogueISK_SL_SL_NS1G_6thread17LinearCombinationISK_Li1EffLNS1L_9ScaleType4KindE0ELNS_15FloatRoundStyleE2ESK_EENS1_15EpilogueDefaultEEEEEvvEEEEvNT_6ParamsE,@"STO_CUDA_ENTRY STV_DEFAULT"
_ZN7cutlass13device_kernelINS_4gemm6kernel13GemmUniversalIN4cute5tupleIJiiiiEEENS1_10collective13CollectiveMmaINS1_34MainloopSm90TmaGmmaWarpSpecializedILi11ENS5_IJNS4_1CILi2EEENSA_ILi1EEESC_EEENS1_35KernelTmaWarpSpecializedCooperativeEEENS5_IJNSA_ILi256EEENSA_ILi384EEENSA_ILi16EEEEEENS_10bfloat16_tENS5_IJlSC_lEEESK_SL_NS4_8TiledMMAINS4_8MMA_AtomIJNS4_4SM904GMMA28MMA_64x192x16_F32BF16BF16_SSILNSP_5MajorE0ELSR_0ELNSP_7ScaleInE1ELSS_1EEEEEENS4_6LayoutISD_NS5_IJSC_NSA_ILi0EEESW_EEEEENS5_IJNS4_10UnderscoreESZ_SZ_EEEEENS4_13SM90_TMA_LOADENS4_14ComposedLayoutINS4_7SwizzleILi1ELi4ELi3EEENS4_18smem_ptr_flag_bitsILi16EEENSV_INS5_IJNSA_ILi8EEESI_EEENS5_IJSI_SC_EEEEEEEvNS4_8identityENS4_23SM90_TMA_LOAD_MULTICASTES1C_vS1D_EENS_8epilogue10collective6detail29Sm90TmaWarpSpecializedAdapterINS1H_15DefaultEpilogueISK_SL_SL_NS1G_6thread17LinearCombinationISK_Li1EffLNS1L_9ScaleType4KindE0ELNS_15FloatRoundStyleE2ESK_EENS1_15EpilogueDefaultEEEEEvvEEEEvNT_6ParamsE:
[----:B------:R-:W0:Y:S02]  /*0000*/  LDC R1, c[0x0][0x28] ;  /* 0x00000a00ff017b82 */ /* 0x000e240000000800 */
[----:B0-----:R-:W-:Y:S01]  /*0010*/  VIADD R1, R1, 0xfffffa40 ;  /* 0xfffffa4001017836 */ /* 0x001fe20000000000 */
[----:B------:R-:W0:Y:S01]  /*0020*/  S2R R4, SR_TID.X ;  /* 0x0000000000047919 */ /* 0x000e220000002100 */
[----:B------:R-:W-:Y:S01]  /*0030*/  ELECT P0, URZ, PT ;  /* 0x00000000003f782f */ /* 0x000fe20003800000 */
[----:B------:R-:W-:Y:S01]  /*0040*/  BSSY B0, `(.L_x_0) ;  /* 0x0000015000007945 */ /* 0x000fe20003800000 */
[--C-:B0-----:R-:W-:Y:S02]  /*0050*/  SHF.R.U32.HI R0, RZ, 0x5, R4.reuse ;  /* 0x00000005ff007819 */ /* 0x101fe40000011604 */
[----:B------:R-:W-:-:S03]  /*0060*/  SHF.R.U32.HI R2, RZ, 0x7, R4 ;  /* 0x00000007ff027819 */ /* 0x000fc60000011604 */
[----:B------:R-:W0:Y:S04]  /*0070*/  SHFL.IDX PT, R3, R0, RZ, 0x1f ;  /* 0x00001fff00037589 */ /* 0x000e2800000e0000 */
[----:B------:R-:W1:Y:S01]  /*0080*/  SHFL.IDX PT, R2, R2, RZ, 0x1f ;  /* 0x00001fff02027589 */ /* 0x000e6200000e0000 */
[----:B0-----:R-:W-:Y:S02]  /*0090*/  R2UR UR9, R3 ;  /* 0x00000000030972ca */ /* 0x001fe400000e0000 */
[----:B-1----:R-:W-:-:S11]  /*00a0*/  R2UR UR5, R2 ;  /* 0x00000000020572ca */ /* 0x002fd600000e0000 */
[----:B------:R-:W-:Y:S02]  /*00b0*/  USHF.R.S32.HI UR4, URZ, 0x1f, UR9 ;  /* 0x0000001f3f047899 */ /* 0x000fe40008011409 */
[----:B------:R-:W-:Y:S02]  /*00c0*/  ISETP.NE.OR P0, PT, RZ, UR9, !P0 ;  /* 0x00000009ff007c0c */ /* 0x000fe4000c705670 */
[----:B------:R-:W-:-:S04]  /*00d0*/  ULEA.HI UR4, UR4, UR9, URZ, 0x2 ;  /* 0x0000000904047291 */ /* 0x000fc8000f8f103f */
[----:B------:R-:W-:-:S04]  /*00e0*/  ULOP3.LUT UR4, UR4, 0xfffffffc, URZ, 0xc0, !UPT ;  /* 0xfffffffc04047892 */ /* 0x000fc8000f8ec03f */
[----:B------:R-:W-:-:S03]  /*00f0*/  UIADD3 UR9, UR9, -UR4, URZ ;  /* 0x8000000409097290 */ /* 0x000fc6000fffe03f */
[----:B------:R-:W-:Y:S09]  /*0100*/  @P0 BRA `(.L_x_1) ;  /* 0x0000000000200947 */ /* 0x000ff20003800000 */
[----:B------:R-:W-:Y:S02]  /*0110*/  ULDC.64 UR6, c[0x0][0x198] ;  /* 0x0000660000067ab9 */ /* 0x000fe40000000a00 */
[----:B------:R-:W-:Y:S02]  /*0120*/  UIADD3 UR10, UP0, UR6, 0xf0, URZ ;  /* 0x000000f0060a7890 */ /* 0x000fe4000ff1e03f */
[----:B------:R-:W-:Y:S02]  /*0130*/  UIADD3 UR6, UP1, UR6, 0x1f0, URZ ;  /* 0x000001f006067890 */ /* 0x000fe4000ff3e03f */
[----:B------:R-:W-:Y:S02]  /*0140*/  UIADD3.X UR11, URZ, UR7, URZ, UP0, !UPT ;  /* 0x000000073f0b7290 */ /* 0x000fe400087fe43f */
[----:B------:R-:W-:-:S07]  /*0150*/  UIADD3.X UR7, URZ, UR7, URZ, UP1, !UPT ;  /* 0x000000073f077290 */ /* 0x000fce0008ffe43f */
[----:B------:R0:W-:Y:S02]  /*0160*/  UTMACCTL.PF [UR10] ;  /* 0x000000000a0079b9 */ /* 0x0001e40008040000 */
[----:B------:R0:W-:Y:S02]  /*0170*/  UTMACCTL.PF [UR6] ;  /* 0x00000000060079b9 */ /* 0x0001e40008040000 */
[----:B0-----:R-:W-:Y:S01]  /*0180*/  NOP ;  /* 0x0000000000007918 */ /* 0x001fe20000000000 */
.L_x_1:
[----:B------:R-:W-:Y:S05]  /*0190*/  BSYNC B0 ;  /* 0x0000000000007941 */ /* 0x000fea0003800000 */
.L_x_0:
[----:B------:R-:W0:Y:S01]  /*01a0*/  SHFL.IDX PT, R2, R0, RZ, 0x1f ;  /* 0x00001fff00027589 */ /* 0x000e2200000e0000 */
[----:B------:R-:W-:Y:S01]  /*01b0*/  UISETP.NE.AND UP0, UPT, UR9, 0x3, UPT ;  /* 0x000000030900788c */ /* 0x000fe2000bf05270 */
[----:B------:R-:W-:Y:S01]  /*01c0*/  ISETP.NE.AND P1, PT, RZ, UR5, PT ;  /* 0x00000005ff007c0c */ /* 0x000fe2000bf25270 */
[----:B------:R-:W-:Y:S02]  /*01d0*/  UIADD3 UR16, UR5, -0x1, URZ ;  /* 0xffffffff05107890 */ /* 0x000fe4000fffe03f */
[----:B------:R-:W-:Y:S02]  /*01e0*/  UISETP.EQ.OR UP0, UPT, UR9, URZ, !UP0 ;  /* 0x0000003f0900728c */ /* 0x000fe4000c702670 */
[----:B------:R-:W-:Y:S02]  /*01f0*/  UISETP.GE.U32.AND UP1, UPT, UR16, 0x2, UPT ;  /* 0x000000021000788c */ /* 0x000fe4000bf26070 */
[----:B------:R-:W-:-:S04]  /*0200*/  UISETP.EQ.AND UP0, UPT, UR5, URZ, UP0 ;  /* 0x0000003f0500728c */ /* 0x000fc80008702270 */
[----:B------:R-:W-:-:S04]  /*0210*/  USEL UR40, URZ, 0x1, !UP0 ;  /* 0x000000013f287887 */ /* 0x000fc8000c000000 */
[----:B------:R-:W-:Y:S01]  /*0220*/  USEL UR40, UR40, 0x2, UP1 ;  /* 0x0000000228287887 */ /* 0x000fe20008800000 */
[----:B0-----:R-:W-:-:S13]  /*0230*/  ISETP.NE.AND P0, PT, R2, RZ, PT ;  /* 0x000000ff0200720c */ /* 0x001fda0003f05270 */
[----:B------:R-:W-:Y:S05]  /*0240*/  @P0 BRA `(.L_x_2) ;  /* 0x00000000009c0947 */ /* 0x000fea0003800000 */
[----:B------:R-:W-:Y:S01]  /*0250*/  ELECT P0, URZ, PT ;  /* 0x00000000003f782f */ /* 0x000fe20003800000 */
[----:B------:R-:W-:-:S12]  /*0260*/  BSSY B0, `(.L_x_2) ;  /* 0x0000025000007945 */ /* 0x000fd80003800000 */
[----:B------:R-:W-:Y:S05]  /*0270*/  @!P0 BRA `(.L_x_3) ;  /* 0x00000000008c8947 */ /* 0x000fea0003800000 */
[----:B------:R-:W0:Y:S01]  /*0280*/  S2UR UR8, SR_CgaCtaId ;  /* 0x00000000000879c3 */ /* 0x000e220000008800 */
[----:B------:R-:W-:Y:S01]  /*0290*/  UMOV UR4, 0x400 ;  /* 0x0000040000047882 */ /* 0x000fe20000000000 */
[----:B------:R-:W-:Y:S01]  /*02a0*/  UMOV UR5, 0x1 ;  /* 0x0000000100057882 */ /* 0x000fe20000000000 */
[----:B------:R-:W-:Y:S02]  /*02b0*/  UMOV UR6, 0x4 ;  /* 0x0000000400067882 */ /* 0x000fe40000000000 */
[----:B------:R-:W-:-:S04]  /*02c0*/  UIADD3 UR6, -UR6, 0x100000, URZ ;  /* 0x0010000006067890 */ /* 0x000fc8000fffe13f */
[----:B------:R-:W-:Y:S02]  /*02d0*/  USHF.L.U32 UR7, UR6, 0xb, URZ ;  /* 0x0000000b06077899 */ /* 0x000fe4000800063f */
[----:B------:R-:W-:Y:S02]  /*02e0*/  USHF.L.U32 UR6, UR6, 0x1, URZ ;  /* 0x0000000106067899 */ /* 0x000fe4000800063f */
[----:B0-----:R-:W-:Y:S02]  /*02f0*/  ULEA UR8, UR8, UR4, 0x18 ;  /* 0x0000000408087291 */ /* 0x001fe4000f8ec03f */
[----:B------:R-:W-:-:S04]  /*0300*/  UIADD3 UR4, -UR5, 0x100000, URZ ;  /* 0x0010000005047890 */ /* 0x000fc8000fffe13f */
[----:B------:R-:W-:Y:S02]  /*0310*/  USHF.L.U32 UR5, UR4, 0xb, URZ ;  /* 0x0000000b04057899 */ /* 0x000fe4000800063f */
[----:B------:R-:W-:Y:S01]  /*0320*/  USHF.L.U32 UR4, UR4, 0x1, URZ ;  /* 0x0000000104047899 */ /* 0x000fe2000800063f */
[----:B------:R-:W0:Y:S11]  /*0330*/  FENCE.VIEW.ASYNC.S ;  /* 0x00000000000073c6 */ /* 0x000e360000000000 */
[----:B0-----:R0:W1:Y:S01]  /*0340*/  SYNCS.EXCH.64 URZ, [UR8], UR4 ;  /* 0x00000004083f75b2 */ /* 0x0010620008000100 */
[----:B------:R0:W2:Y:S01]  /*0350*/  SYNCS.EXCH.64 URZ, [UR8+0x58], UR6 ;  /* 0x00005806083f75b2 */ /* 0x0000a20008000100 */
[----:B------:R0:W3:Y:S01]  /*0360*/  SYNCS.EXCH.64 URZ, [UR8+0x8], UR4 ;  /* 0x00000804083f75b2 */ /* 0x0000e20008000100 */
[----:B------:R0:W4:Y:S01]  /*0370*/  SYNCS.EXCH.64 URZ, [UR8+0x60], UR6 ;  /* 0x00006006083f75b2 */ /* 0x0001220008000100 */
[----:B------:R0:W0:Y:S01]  /*0380*/  SYNCS.EXCH.64 URZ, [UR8+0x10], UR4 ;  /* 0x00001004083f75b2 */ /* 0x0000220008000100 */
        /* <DEDUP_REMOVED lines=17> */
[----:B------:R-:W-:Y:S01]  /*04a0*/  NOP ;  /* 0x0000000000007918 */ /* 0x000fe20000000000 */
.L_x_3:
[----:B0-----:R-:W-:Y:S05]  /*04b0*/  BSYNC B0 ;  /* 0x0000000000007941 */ /* 0x001fea0003800000 */
.L_x_2:
[----:B------:R-:W0:Y:S01]  /*04c0*/  S2UR UR13, SR_CTAID.X ;  /* 0x00000000000d79c3 */ /* 0x000e220000002500 */
[----:B------:R-:W-:Y:S01]  /*04d0*/  SHF.R.S32.HI R3, RZ, 0x1f, R4 ;  /* 0x0000001fff037819 */ /* 0x000fe20000011404 */
[----:B------:R5:W1:Y:S01]  /*04e0*/  SHFL.IDX PT, R6, R0, RZ, 0x1f ;  /* 0x00001fff00067589 */ /* 0x000a6200000e0000 */
[----:B------:R-:W-:Y:S01]  /*04f0*/  ULDC UR4, c[0x0][0x150] ;  /* 0x0000540000047ab9 */ /* 0x000fe20000000800 */
[----:B------:R-:W-:Y:S02]  /*0500*/  ELECT P0, URZ, PT ;  /* 0x00000000003f782f */ /* 0x000fe40003800000 */
[----:B------:R-:W-:Y:S01]  /*0510*/  LEA.HI R3, R3, R4, RZ, 0x7 ;  /* 0x0000000403037211 */ /* 0x000fe200078f38ff */
[----:B------:R-:W-:Y:S01]  /*0520*/  ULDC UR5, c[0x0][0x154] ;  /* 0x0000550000057ab9 */ /* 0x000fe20000000800 */
[----:B------:R-:W-:Y:S01]  /*0530*/  SHF.R.S32.HI R7, RZ, 0x1f, R2 ;  /* 0x0000001fff077819 */ /* 0x000fe20000011402 */
[----:B------:R-:W2:Y:S01]  /*0540*/  S2UR UR10, SR_CTAID.Y ;  /* 0x00000000000a79c3 */ /* 0x000ea20000002600 */
[----:B------:R-:W-:Y:S01]  /*0550*/  LOP3.LUT R3, R3, 0xffffff80, RZ, 0xc0, !PT ;  /* 0xffffff8003037812 */ /* 0x000fe200078ec0ff */
[----:B------:R-:W-:Y:S01]  /*0560*/  ULDC UR8, c[0x0][0x144] ;  /* 0x0000510000087ab9 */ /* 0x000fe20000000800 */
[----:B------:R-:W-:Y:S01]  /*0570*/  LEA.HI R7, R7, R2, RZ, 0x2 ;  /* 0x0000000207077211 */ /* 0x000fe200078f10ff */
[----:B------:R-:W-:Y:S01]  /*0580*/  NOP ;  /* 0x0000000000007918 */ /* 0x000fe20000000000 */
[----:B------:R-:W-:Y:S01]  /*0590*/  NOP ;  /* 0x0000000000007918 */ /* 0x000fe20000000000 */
[----:B------:R-:W-:Y:S01]  /*05a0*/  IMAD.IADD R3, R4, 0x1, -R3 ;  /* 0x0000000104037824 */ /* 0x000fe200078e0a03 */
[----:B------:R-:W-:Y:S01]  /*05b0*/  LOP3.LUT R7, R7, 0x3ffffffc, RZ, 0xc0, !PT ;  /* 0x3ffffffc07077812 */ /* 0x000fe200078ec0ff */
[----:B------:R-:W-:Y:S01]  /*05c0*/  ULDC UR11, c[0x0][0x148] ;  /* 0x00005200000b7ab9 */ /* 0x000fe20000000800 */
[----:B------:R-:W-:-:S02]  /*05d0*/  IMAD.MOV.U32 R23, RZ, RZ, 0x1 ;  /* 0x00000001ff177424 */ /* 0x000fc400078e00ff */
[----:B------:R-:W-:Y:S01]  /*05e0*/  SHF.R.S32.HI R4, RZ, 0x1f, R3 ;  /* 0x0000001fff047819 */ /* 0x000fe20000011403 */
[----:B------:R-:W-:-:S03]  /*05f0*/  IMAD.IADD R2, R2, 0x1, -R7 ;  /* 0x0000000102027824 */ /* 0x000fc600078e0a07 */
[----:B------:R-:W-:Y:S02]  /*0600*/  LEA.HI R4, R4, R3, RZ, 0x3 ;  /* 0x0000000304047211 */ /* 0x000fe400078f18ff */
[----:B0-----:R-:W-:Y:S02]  /*0610*/  I2FP.F32.U32 R5, UR13 ;  /* 0x0000000d00057c45 */ /* 0x001fe40008201000 */
[--C-:B-----5:R-:W-:Y:S02]  /*0620*/  SHF.R.S32.HI R0, RZ, 0x3, R4.reuse ;  /* 0x00000003ff007819 */ /* 0x120fe40000011404 */
[----:B-1----:R-:W-:Y:S01]  /*0630*/  ISETP.NE.OR P0, PT, R6, RZ, !P0 ;  /* 0x000000ff0600720c */ /* 0x002fe20004705670 */
[----:B------:R-:W-:Y:S01]  /*0640*/  FMUL R8, R5, UR4 ;  /* 0x0000000405087c20 */ /* 0x000fe20008400000 */
[----:B------:R-:W-:-:S04]  /*0650*/  SHF.R.S32.HI R5, RZ, 0x1f, R4 ;  /* 0x0000001fff057819 */ /* 0x000fc80000011404 */
[----:B------:R-:W-:Y:S01]  /*0660*/  LEA.HI R5, R5, R0, RZ, 0x2 ;  /* 0x0000000005057211 */ /* 0x000fe200078f10ff */
[----:B------:R-:W0:Y:S03]  /*0670*/  F2I.U32.TRUNC.NTZ R8, R8 ;  /* 0x0000000800087305 */ /* 0x000e26000020f000 */
[----:B------:R-:W-:-:S03]  /*0680*/  LOP3.LUT R5, R5, 0xfffffffc, RZ, 0xc0, !PT ;  /* 0xfffffffc05057812 */ /* 0x000fc600078ec0ff */
[----:B------:R-:W-:Y:S01]  /*0690*/  VOTEU.ALL UP0, P0 ;  /* 0x00000000003f7886 */ /* 0x000fe20000000000 */
[----:B------:R-:W-:Y:S01]  /*06a0*/  VOTEU.ALL UP1, P0 ;  /* 0x00000000003f7886 */ /* 0x000fe20000020000 */
[----:B------:R-:W-:Y:S01]  /*06b0*/  IMAD.IADD R5, R0, 0x1, -R5 ;  /* 0x0000000100057824 */ /* 0x000fe200078e0a05 */
[----:B--2---:R-:W-:Y:S02]  /*06c0*/  I2FP.F32.U32 R0, UR10 ;  /* 0x0000000a00007c45 */ /* 0x004fe40008201000 */
[----:B------:R-:W1:Y:S01]  /*06d0*/  @!UP0 S2UR UR7, SR_CgaCtaId ;  /* 0x00000000000789c3 */ /* 0x000e620000008800 */
[----:B------:R-:W-:Y:S01]  /*06e0*/  IMAD R2, R2, 0x4, R5 ;  /* 0x0000000402027824 */ /* 0x000fe200078e0205 */
[----:B------:R-:W-:Y:S01]  /*06f0*/  @!UP0 UMOV UR6, 0x400 ;  /* 0x0000040000068882 */ /* 0x000fe20000000000 */
[----:B------:R-:W-:Y:S01]  /*0700*/  FMUL R4, R0, UR5 ;  /* 0x0000000500047c20 */ /* 0x000fe20008400000 */
[----:B0-----:R-:W-:Y:S02]  /*0710*/  R2UR UR4, R8 ;  /* 0x00000000080472ca */ /* 0x001fe400000e0000 */
[----:B------:R-:W-:-:S03]  /*0720*/  LEA.HI R0, R2, R2, RZ, 0x1 ;  /* 0x0000000202007211 */ /* 0x000fc600078f08ff */
[----:B------:R-:W0:Y:S01]  /*0730*/  F2I.U32.TRUNC.NTZ R4, R4 ;  /* 0x0000000400047305 */ /* 0x000e22000020f000 */
[----:B------:R-:W-:-:S05]  /*0740*/  LOP3.LUT R5, R0, 0xfffffffe, RZ, 0xc0, !PT ;  /* 0xfffffffe00057812 */ /* 0x000fca00078ec0ff */
[----:B------:R-:W-:Y:S02]  /*0750*/  IMAD.IADD R5, R2, 0x1, -R5 ;  /* 0x0000000102057824 */ /* 0x000fe400078e0a05 */
[----:B------:R-:W-:-:S04]  /*0760*/  UIADD3 UR4, -UR4, URZ, URZ ;  /* 0x0000003f04047290 */ /* 0x000fc8000fffe13f */
[----:B------:R-:W-:Y:S01]  /*0770*/  UIMAD UR8, UR8, UR4, UR13 ;  /* 0x00000004080872a4 */ /* 0x000fe2000f8e020d */
[----:B0-----:R-:W-:Y:S02]  /*0780*/  R2UR UR12, R4 ;  /* 0x00000000040c72ca */ /* 0x001fe400000e0000 */
[----:B------:R-:W-:Y:S01]  /*0790*/  UMOV UR4, 0x20 ;  /* 0x0000002000047882 */ /* 0x000fe20000000000 */
[----:B------:R-:W0:Y:S02]  /*07a0*/  LDC R4, c[0x0][0x140] ;  /* 0x00005000ff047b82 */ /* 0x000e240000000800 */
[----:B------:R-:W-:Y:S01]  /*07b0*/  ISETP.NE.AND P3, PT, R5, UR8, PT ;  /* 0x0000000805007c0c */ /* 0x000fe2000bf65270 */
[----:B------:R-:W-:Y:S01]  /*07c0*/  IMAD.SHL.U32 R5, R2, 0x4, RZ ;  /* 0x0000000402057824 */ /* 0x000fe200078e00ff */
[----:B------:R-:W-:-:S04]  /*07d0*/  @!UP0 UIADD3 UR4, -UR4, 0x100000, URZ ;  /* 0x0010000004048890 */ /* 0x000fc8000fffe13f */
[----:B------:R-:W-:Y:S02]  /*07e0*/  @!UP0 USHF.L.U32 UR5, UR4, 0xb, URZ ;  /* 0x0000000b04058899 */ /* 0x000fe4000800063f */
[----:B------:R-:W-:Y:S02]  /*07f0*/  @!UP0 USHF.L.U32 UR4, UR4, 0x1, URZ ;  /* 0x0000000104048899 */ /* 0x000fe4000800063f */
[----:B-1----:R-:W-:Y:S01]  /*0800*/  @!UP0 ULEA UR6, UR7, UR6, 0x18 ;  /* 0x0000000607068291 */ /* 0x002fe2000f8ec03f */
[----:B------:R-:W-:Y:S01]  /*0810*/  LOP3.LUT R9, R2, 0xc, R5, 0x78, !PT ;  /* 0x0000000c02097812 */ /* 0x000fe200078e7805 */
[----:B------:R-:W-:Y:S01]  /*0820*/  VOTEU.ALL UP0, P0 ;  /* 0x00000000003f7886 */ /* 0x000fe20000000000 */
[----:B------:R-:W-:Y:S01]  /*0830*/  LOP3.LUT P0, RZ, R3, 0x7, RZ, 0xc0, !PT ;  /* 0x0000000703ff7812 */ /* 0x000fe2000780c0ff */
[----:B------:R-:W-:Y:S02]  /*0840*/  UIADD3 UR12, -UR12, URZ, URZ ;  /* 0x0000003f0c0c7290 */ /* 0x000fe4000fffe13f */
[----:B------:R1:W-:Y:S01]  /*0850*/  STL [R1+0x300], R9 ;  /* 0x0003000901007387 */ /* 0x0003e20000100800 */
[----:B------:R-:W-:-:S02]  /*0860*/  ISETP.LT.U32.AND P0, PT, R9, 0x2, !P0 ;  /* 0x000000020900780c */ /* 0x000fc40004701070 */
[----:B------:R-:W-:Y:S01]  /*0870*/  @P3 LEA.HI R0, R9, R9, RZ, 0x1 ;  /* 0x0000000909003211 */ /* 0x000fe200078f08ff */
[----:B------:R-:W2:Y:S02]  /*0880*/  FENCE.VIEW.ASYNC.S ;  /* 0x00000000000073c6 */ /* 0x000ea40000000000 */
[----:B--2---:R-:W2:Y:S01]  /*0890*/  @!UP0 SYNCS.EXCH.64 URZ, [UR6+0xc0], UR4 ;  /* 0x0000c004063f85b2 */ /* 0x004ea20008000100 */
[----:B------:R-:W-:Y:S02]  /*08a0*/  @P3 SHF.R.S32.HI R0, RZ, 0x1, R0 ;  /* 0x00000001ff003819 */ /* 0x000fe40000011400 */
[----:B0-----:R-:W-:Y:S01]  /*08b0*/  ISETP.EQ.U32.AND P2, PT, R4, 0x1, PT ;  /* 0x000000010400780c */ /* 0x001fe20003f42070 */
[----:B------:R0:W1:Y:S01]  /*08c0*/  @!UP1 SYNCS.EXCH.64 URZ, [UR6+0xc8], UR4 ;  /* 0x0000c804063f95b2 */ /* 0x0000620008000100 */
[----:B------:R-:W-:Y:S01]  /*08d0*/  NOP ;  /* 0x0000000000007918 */ /* 0x000fe20000000000 */
[----:B0-----:R-:W-:-:S06]  /*08e0*/  UIMAD UR4, UR11, UR12, UR10 ;  /* 0x0000000c0b0472a4 */ /* 0x001fcc000f8e020a */
[----:B------:R-:W-:Y:S02]  /*08f0*/  @P3 ISETP.NE.AND P4, PT, R0, UR4, PT ;  /* 0x0000000400003c0c */ /* 0x000fe4000bf85270 */
[----:B------:R-:W-:Y:S02]  /*0900*/  SEL R0, RZ, 0x1, !P0 ;  /* 0x00000001ff007807 */ /* 0x000fe40004000000 */
[----:B------:R-:W-:-:S04]  /*0910*/  @P3 SEL R23, RZ, 0x1, P4 ;  /* 0x00000001ff173807 */ /* 0x000fc80002000000 */
[----:B------:R-:W-:Y:S01]  /*0920*/  LOP3.LUT R23, R23, R0, RZ, 0xc0, !PT ;  /* 0x0000000017177212 */ /* 0x000fe200078ec0ff */
[----:B--2---:R-:W-:Y:S06]  /*0930*/  @!P2 BRA `(.L_x_4) ;  /* 0x000000000008a947 */ /* 0x004fec0003800000 */
[----:B-1-34-:R-:W-:Y:S01]  /*0940*/  UCGABAR_ARV ;  /* 0x00000000000079c7 */ /* 0x01afe20008000000 */
[----:B------:R-:W-:Y:S05]  /*0950*/  BRA `(.L_x_5) ;  /* 0x0000000000047947 */ /* 0x000fea0003800000 */
.L_x_4:
[----:B-1-34-:R-:W-:Y:S01]  /*0960*/  NOP ;  /* 0x0000000000007918 */ /* 0x01afe20000000000 */
.L_x_5:
[----:B------:R-:W-:Y:S01]  /*0970*/  ULDC UR4, c[0x0][0x65c] ;  /* 0x0001970000047ab9 */ /* 0x000fe20000000800 */
[----:B------:R-:W-:Y:S01]  /*0980*/  UMOV UR5, URZ ;  /* 0x0000003f00057c82 */ /* 0x000fe20008000000 */
[----:B------:R-:W-:-:S03]  /*0990*/  UISETP.NE.AND UP0, UPT, UR4, 0x1, UPT ;  /* 0x000000010400788c */ /* 0x000fc6000bf05270 */
[----:B------:R-:W-:Y:S01]  /*09a0*/  UMOV UR4, UR13 ;  /* 0x0000000d00047c82 */ /* 0x000fe20008000000 */
[----:B------:R-:W-:Y:S02]  /*09b0*/  UP2UR UR46, UPR, URZ, 0x1 ;  /* 0x000000013f2e7883 */ /* 0x000fe40008000000 */
[----:B------:R-:W-:Y:S02]  /*09c0*/  PLOP3.LUT P0, PT, PT, PT, UP0, 0x80, 0x0 ;  /* 0x000000000000781c */ /* 0x000fe40003f0f008 */
[----:B------:R-:W-:Y:S02]  /*09d0*/  PLOP3.LUT P3, PT, PT, PT, UP0, 0x80, 0x0 ;  /* 0x000000000000781c */ /* 0x000fe40003f6f008 */
[----:B------:R-:W-:Y:S01]  /*09e0*/  PLOP3.LUT P5, PT, PT, PT, UP0, 0x80, 0x0 ;  /* 0x000000000000781c */ /* 0x000fe20003faf008 */
[----:B------:R-:W-:Y:S01]  /*09f0*/  @UP0 ULDC UR14, c[0x0][0x10] ;  /* 0x00000400000e0ab9 */ /* 0x000fe20000000800 */
[----:B------:R-:W-:Y:S01]  /*0a00*/  @UP0 UMOV UR6, UR10 ;  /* 0x0000000a00060c82 */ /* 0x000fe20008000000 */
[----:B------:R-:W-:Y:S01]  /*0a10*/  @UP0 UMOV UR7, URZ ;  /* 0x0000003f00070c82 */ /* 0x000fe20008000000 */
[----:B------:R-:W-:Y:S01]  /*0a20*/  PLOP3.LUT P4, PT, PT, PT, UP0, 0x80, 0x0 ;  /* 0x000000000000781c */ /* 0x000fe20003f8f008 */
[----:B------:R-:W-:-:S03]  /*0a30*/  @UP0 UIMAD.WIDE.U32 UR14, UR13, UR14, UR6 ;  /* 0x0000000e0d0e02a5 */ /* 0x000fc6000f8e0006 */
[----:B------:R-:W-:Y:S01]  /*0a40*/  @!UP0 ULDC UR7, c[0x0][0xc] ;  /* 0x0000030000078ab9 */ /* 0x000fe20000000800 */
[----:B------:R-:W-:Y:S01]  /*0a50*/  @UP0 UMOV UR6, URZ ;  /* 0x0000003f00060c82 */ /* 0x000fe20008000000 */
[----:B------:R-:W-:Y:S01]  /*0a60*/  @!UP0 UIMAD.WIDE.U32 UR4, UR10, UR7, UR4 ;  /* 0x000000070a0482a5 */ /* 0x000fe2000f8e0004 */
[----:B------:R-:W-:Y:S01]  /*0a70*/  IMAD.U32 R2, RZ, RZ, UR14 ;  /* 0x0000000eff027e24 */ /* 0x000fe2000f8e00ff */
[----:B------:R-:W-:Y:S02]  /*0a80*/  @UP0 UIADD3 UR6, UR15, UR6, URZ ;  /* 0x000000060f060290 */ /* 0x000fe4000fffe03f */
[----:B------:R-:W-:Y:S02]  /*0a90*/  IMAD.U32 R3, RZ, RZ, UR15 ;  /* 0x0000000fff037e24 */ /* 0x000fe4000f8e00ff */
[----:B------:R-:W-:Y:S02]  /*0aa0*/  @P0 IMAD.MOV.U32 R7, RZ, RZ, R2 ;  /* 0x000000ffff070224 */ /* 0x000fe400078e0002 */
[----:B------:R-:W-:-:S02]  /*0ab0*/  IMAD.U32 R5, RZ, RZ, UR5 ;  /* 0x00000005ff057e24 */ /* 0x000fc4000f8e00ff */
[----:B------:R-:W-:Y:S02]  /*0ac0*/  IMAD.U32 R2, RZ, RZ, UR4 ;  /* 0x00000004ff027e24 */ /* 0x000fe4000f8e00ff */
[----:B------:R-:W-:Y:S02]  /*0ad0*/  @P3 IMAD.U32 R6, RZ, RZ, UR6 ;  /* 0x00000006ff063e24 */ /* 0x000fe4000f8e00ff */
[----:B------:R-:W-:Y:S02]  /*0ae0*/  @!P5 IMAD.MOV.U32 R6, RZ, RZ, R5 ;  /* 0x000000ffff06d224 */ /* 0x000fe400078e0005 */
[----:B------:R-:W-:Y:S02]  /*0af0*/  @!P4 IMAD.MOV.U32 R7, RZ, RZ, R2 ;  /* 0x000000ffff07c224 */ /* 0x000fe400078e0002 */
[----:B------:R-:W-:Y:S01]  /*0b00*/  IMAD.U32 R3, RZ, RZ, UR5 ;  /* 0x00000005ff037e24 */ /* 0x000fe2000f8e00ff */
[----:B------:R0:W-:Y:S01]  /*0b10*/  STL [R1+0x304], R6 ;  /* 0x0003040601007387 */ /* 0x0001e20000100800 */
[----:B------:R-:W-:-:S03]  /*0b20*/  IMAD.U32 R4, RZ, RZ, UR4 ;  /* 0x00000004ff047e24 */ /* 0x000fc6000f8e00ff */
[----:B------:R0:W-:Y:S01]  /*0b30*/  STL [R1+0x308], R7 ;  /* 0x0003080701007387 */ /* 0x0001e20000100800 */
[----:B------:R-:W-:Y:S05]  /*0b40*/  @!P2 BRA `(.L_x_6) ;  /* 0x00000000000ca947 */ /* 0x000fea0003800000 */
[----:B------:R-:W-:Y:S01]  /*0b50*/  UCGABAR_WAIT ;  /* 0x0000000000007dc7 */ /* 0x000fe20008000000 */
[----:B------:R-:W-:Y:S01]  /*0b60*/  CCTL.IVALL ;  /* 0x00000000ff00798f */ /* 0x000fe20002000000 */
[----:B------:R-:W-:Y:S05]  /*0b70*/  BRA `(.L_x_7) ;  /* 0x0000000000047947 */ /* 0x000fea0003800000 */
.L_x_6:
[----:B------:R-:W-:Y:S06]  /*0b80*/  BAR.SYNC.DEFER_BLOCKING 0x0 ;  /* 0x0000000000007b1d */ /* 0x000fec0000010000 */
.L_x_7:
[----:B------:R-:W-:Y:S05]  /*0b90*/  @!P1 BRA `(.L_x_8) ;  /* 0x000001d400a89947 */ /* 0x000fea0003800000 */
[----:B------:R-:W-:-:S06]  /*0ba0*/  UISETP.GT.U32.AND UP0, UPT, UR16, 0x1, UPT ;  /* 0x000000011000788c */ /* 0x000fcc000bf04070 */
[----:B------:R-:W-:-:S13]  /*0bb0*/  PLOP3.LUT P0, PT, PT, PT, UP0, 0x80, 0x0 ;  /* 0x000000000000781c */ /* 0x000fda0003f0f008 */
[----:B------:R-:W-:Y:S05]  /*0bc0*/  @P0 EXIT ;  /* 0x000000000000094d */ /* 0x000fea0003800000 */
[----:B------:R-:W-:Y:S01]  /*0bd0*/  ULDC.64 UR4, c[0x0][0x650] ;  /* 0x0001940000047ab9 */ /* 0x000fe20000000a00 */
[----:B------:R-:W-:Y:S01]  /*0be0*/  UMOV UR41, 0xffffffff ;  /* 0xffffffff00297882 */ /* 0x000fe20000000000 */
[----:B------:R-:W-:Y:S01]  /*0bf0*/  ISETP.GE.U32.AND P0, PT, R7, UR4, PT ;  /* 0x0000000407007c0c */ /* 0x000fe2000bf06070 */
[----:B------:R-:W-:Y:S01]  /*0c00*/  UMOV UR42, 0xffffffff ;  /* 0xffffffff002a7882 */ /* 0x000fe20000000000 */
[----:B------:R-:W-:Y:S01]  /*0c10*/  UMOV UR43, 0xffffffff ;  /* 0xffffffff002b7882 */ /* 0x000fe20000000000 */
[----:B------:R-:W-:Y:S02]  /*0c20*/  PRMT R0, RZ, 0x7610, R0 ;  /* 0x00007610ff007816 */ /* 0x000fe40000000000 */
[----:B------:R-:W-:-:S13]  /*0c30*/  ISETP.GE.U32.AND.EX P0, PT, R6, UR5, PT, P0 ;  /* 0x0000000506007c0c */ /* 0x000fda000bf06100 */
[----:B------:R-:W-:Y:S05]  /*0c40*/  @P0 BRA `(.L_x_9) ;  /* 0x0000000400480947 */ /* 0x000fea0003800000 */
[----:B------:R-:W-:Y:S01]  /*0c50*/  ULDC.64 UR16, c[0x0][0x628] ;  /* 0x00018a0000107ab9 */ /* 0x000fe20000000a00 */
[C---:B------:R-:W-:Y:S01]  /*0c60*/  R2UR UR19, R7.reuse ;  /* 0x00000000071372ca */ /* 0x040fe200000e0000 */
[----:B------:R-:W-:Y:S01]  /*0c70*/  ULDC UR18, c[0x0][0x630] ;  /* 0x00018c0000127ab9 */ /* 0x000fe20000000800 */
[----:B------:R-:W-:Y:S02]  /*0c80*/  ISETP.NE.U32.AND P0, PT, RZ, UR16, PT ;  /* 0x00000010ff007c0c */ /* 0x000fe4000bf05070 */
[----:B------:R-:W-:Y:S02]  /*0c90*/  R2UR UR4, R7 ;  /* 0x00000000070472ca */ /* 0x000fe400000e0000 */
[----:B------:R-:W-:Y:S02]  /*0ca0*/  ISETP.NE.AND.EX P0, PT, RZ, UR17, PT, P0 ;  /* 0x00000011ff007c0c */ /* 0x000fe4000bf05300 */
[----:B------:R-:W-:-:S11]  /*0cb0*/  R2UR UR5, R6 ;  /* 0x00000000060572ca */ /* 0x000fd600000e0000 */
[----:B------:R-:W-:Y:S05]  /*0cc0*/  @!P0 BRA `(.L_x_10) ;  /* 0x0000000000308947 */ /* 0x000fea0003800000 */
[----:B------:R-:W-:Y:S01]  /*0cd0*/  R2UR UR4, R7 ;  /* 0x00000000070472ca */ /* 0x000fe200000e0000 */
[----:B------:R-:W-:Y:S01]  /*0ce0*/  ULDC UR9, c[0x0][0x634] ;  /* 0x00018d0000097ab9 */ /* 0x000fe20000000800 */
[----:B------:R-:W-:-:S11]  /*0cf0*/  R2UR UR13, R6 ;  /* 0x00000000060d72ca */ /* 0x000fd600000e0000 */
[----:B------:R-:W-:-:S04]  /*0d00*/  UIADD3 UR9, UP0, UR4, UR9, URZ ;  /* 0x0000000904097290 */ /* 0x000fc8000ff1e03f */
[----:B------:R-:W-:-:S04]  /*0d10*/  UIADD3.X UR13, URZ, UR13, URZ, UP0, !UPT ;  /* 0x0000000d3f0d7290 */ /* 0x000fc800087fe43f */
[----:B------:R-:W-:-:S04]  /*0d20*/  UIMAD.WIDE.U32 UR4, UR13, UR16, URZ ;  /* 0x000000100d0472a5 */ /* 0x000fc8000f8e003f */
[----:B------:R-:W-:Y:S02]  /*0d30*/  UIMAD.WIDE.U32 UR6, UP0, UR9, UR17, UR4 ;  /* 0x00000011090672a5 */ /* 0x000fe4000f800004 */
[----:B------:R-:W-:Y:S02]  /*0d40*/  UIMAD.WIDE.U32 UR4, UR9, UR16, URZ ;  /* 0x00000010090472a5 */ /* 0x000fe4000f8e003f */
[----:B------:R-:W-:Y:S02]  /*0d50*/  UIADD3.X UR15, URZ, URZ, URZ, UP0, !UPT ;  /* 0x0000003f3f0f7290 */ /* 0x000fe400087fe43f */
[----:B------:R-:W-:Y:S01]  /*0d60*/  UIADD3 URZ, UP0, UR5, UR6, URZ ;  /* 0x00000006053f7290 */ /* 0x000fe2000ff1e03f */
[----:B------:R-:W-:-:S03]  /*0d70*/  UMOV UR14, UR7 ;  /* 0x00000007000e7c82 */ /* 0x000fc60008000000 */
[----:B------:R-:W-:-:S12]  /*0d80*/  UIMAD.WIDE.U32.X UR4, UR13, UR17, UR14, UP0 ;  /* 0x000000110d0472a5 */ /* 0x000fd800080e040e */
.L_x_10:
[----:B------:R-:W-:Y:S01]  /*0d90*/  USHF.R.U64 UR43, UR4, UR18, UR5 ;  /* 0x00000012042b7299 */ /* 0x000fe20008001205 */
[----:B------:R-:W-:Y:S01]  /*0da0*/  R2UR UR7, R6 ;  /* 0x00000000060772ca */ /* 0x000fe200000e0000 */
[----:B------:R-:W-:Y:S02]  /*0db0*/  USHF.R.U32.HI UR4, URZ, UR18, UR5 ;  /* 0x000000123f047299 */ /* 0x000fe40008011605 */
[----:B------:R-:W-:Y:S01]  /*0dc0*/  UIADD3 UR5, UP0, URZ, -UR43, URZ ;  /* 0x8000002b3f057290 */ /* 0x000fe2000ff1e03f */
[----:B------:R-:W-:Y:S01]  /*0dd0*/  ULDC.64 UR14, c[0x0][0x620] ;  /* 0x00018800000e7ab9 */ /* 0x000fe20000000a00 */
[----:B------:R-:W-:Y:S02]  /*0de0*/  UMOV UR6, UR19 ;  /* 0x0000001300067c82 */ /* 0x000fe40008000000 */
[----:B------:R-:W-:Y:S01]  /*0df0*/  UIADD3.X UR4, URZ, ~UR4, URZ, UP0, !UPT ;  /* 0x800000043f047290 */ /* 0x000fe200087fe43f */
[----:B------:R-:W-:Y:S01]  /*0e00*/  ULDC UR9, c[0x0][0x618] ;  /* 0x0001860000097ab9 */ /* 0x000fe20000000800 */
[----:B------:R-:W-:-:S02]  /*0e10*/  UIMAD UR12, UR11, UR12, UR10 ;  /* 0x0000000c0b0c72a4 */ /* 0x000fc4000f8e020a */
[----:B------:R-:W-:Y:S02]  /*0e20*/  UIMAD UR4, UR4, UR14, URZ ;  /* 0x0000000e040472a4 */ /* 0x000fe4000f8e023f */
[----:B------:R-:W-:Y:S02]  /*0e30*/  UIMAD.WIDE.U32 UR6, UR5, UR14, UR6 ;  /* 0x0000000e050672a5 */ /* 0x000fe4000f8e0006 */
[----:B------:R-:W-:Y:S01]  /*0e40*/  UIMAD UR4, UR5, UR15, UR4 ;  /* 0x0000000f050472a4 */ /* 0x000fe2000f8e0204 */
[----:B------:R-:W-:Y:S01]  /*0e50*/  ULDC UR10, c[0x0][0x608] ;  /* 0x00018200000a7ab9 */ /* 0x000fe20000000800 */
[----:B------:R-:W-:Y:S02]  /*0e60*/  ULDC UR18, c[0x0][0x658] ;  /* 0x0001960000127ab9 */ /* 0x000fe40000000800 */
[----:B------:R-:W-:Y:S01]  /*0e70*/  UIADD3 UR7, UR7, UR4, URZ ;  /* 0x0000000407077290 */ /* 0x000fe2000fffe03f */
[----:B------:R-:W-:Y:S02]  /*0e80*/  UMOV UR11, 0xffffffff ;  /* 0xffffffff000b7882 */ /* 0x000fe40000000000 */
[----:B------:R-:W-:Y:S01]  /*0e90*/  ULDC.64 UR4, c[0x0][0x640] ;  /* 0x0001900000047ab9 */ /* 0x000fe20000000a00 */
[----:B------:R-:W-:Y:S01]  /*0ea0*/  USHF.R.U64 UR16, UR6, UR9, UR7 ;  /* 0x0000000906107299 */ /* 0x000fe20008001207 */
[----:B------:R-:W-:Y:S01]  /*0eb0*/  ISETP.NE.U32.AND P0, PT, RZ, UR4, PT ;  /* 0x00000004ff007c0c */ /* 0x000fe2000bf05070 */
[----:B------:R-:W-:-:S02]  /*0ec0*/  USHF.R.U32.HI UR7, URZ, UR9, UR7 ;  /* 0x000000093f077299 */ /* 0x000fc40008011607 */
[----:B------:R-:W-:Y:S01]  /*0ed0*/  USHF.L.U32 UR6, UR11, UR18, URZ ;  /* 0x000000120b067299 */ /* 0x000fe2000800063f */
[----:B------:R-:W-:Y:S01]  /*0ee0*/  ISETP.NE.AND.EX P0, PT, RZ, UR5, PT, P0 ;  /* 0x00000005ff007c0c */ /* 0x000fe2000bf05300 */
[----:B------:R-:W-:Y:S02]  /*0ef0*/  USHF.R.U64 UR22, UR16, UR10, UR7 ;  /* 0x0000000a10167299 */ /* 0x000fe40008001207 */
[----:B------:R-:W-:Y:S02]  /*0f00*/  USHF.R.U32.HI UR7, URZ, UR10, UR7 ;  /* 0x0000000a3f077299 */ /* 0x000fe40008011607 */
[----:B------:R-:W-:Y:S02]  /*0f10*/  UISETP.NE.AND UP1, UPT, UR46, URZ, UPT ;  /* 0x0000003f2e00728c */ /* 0x000fe4000bf25270 */
[----:B------:R-:W-:Y:S01]  /*0f20*/  USHF.R.U64 UR23, UR22, UR18, UR7 ;  /* 0x0000001216177299 */ /* 0x000fe20008001207 */
[----:B------:R-:W-:Y:S01]  /*0f30*/  ULDC UR17, c[0x0][0x600] ;  /* 0x0001800000117ab9 */ /* 0x000fe20000000800 */
[----:B------:R-:W-:-:S02]  /*0f40*/  ULOP3.LUT UR13, URZ, UR6, URZ, 0x33, !UPT ;  /* 0x000000063f0d7292 */ /* 0x000fc4000f8e333f */
[----:B------:R-:W-:Y:S02]  /*0f50*/  UIADD3 UR15, UR17, -0x1, URZ ;  /* 0xffffffff110f7890 */ /* 0x000fe4000fffe03f */
[----:B------:R-:W-:Y:S02]  /*0f60*/  USEL UR12, UR8, UR12, !UP1 ;  /* 0x0000000c080c7287 */ /* 0x000fe4000c800000 */
[----:B------:R-:W-:Y:S01]  /*0f70*/  USHF.R.U32.HI UR7, URZ, UR18, UR7 ;  /* 0x000000123f077299 */ /* 0x000fe20008011607 */
[----:B------:R-:W-:Y:S01]  /*0f80*/  ULDC UR19, c[0x0][0x648] ;  /* 0x0001920000137ab9 */ /* 0x000fe20000000800 */
[----:B------:R-:W-:Y:S01]  /*0f90*/  ULDC UR20, c[0x0][0x638] ;  /* 0x00018e0000147ab9 */ /* 0x000fe20000000800 */
[----:B------:R-:W-:Y:S01]  /*0fa0*/  UMOV UR21, 0x1 ;  /* 0x0000000100157882 */ /* 0x000fe20000000000 */
[----:B------:R-:W-:Y:S01]  /*0fb0*/  UMOV UR6, UR23 ;  /* 0x0000001700067c82 */ /* 0x000fe20008000000 */
[----:B------:R-:W-:Y:S07]  /*0fc0*/  @!P0 BRA `(.L_x_11) ;  /* 0x0000000000308947 */ /* 0x000fee0003800000 */
[----:B------:R-:W-:Y:S02]  /*0fd0*/  ULDC UR10, c[0x0][0x64c] ;  /* 0x00019300000a7ab9 */ /* 0x000fe40000000800 */
        /* <DEDUP_REMOVED lines=8> */
[----:B------:R-:W-:-:S07]  /*1060*/  UIMAD.WIDE.U32.X UR4, UR14, UR5, UR10, UP0 ;  /* 0x000000050e0472a5 */ /* 0x000fce00080e040a */
[----:B------:R-:W-:Y:S01]  /*1070*/  UMOV UR6, UR4 ;  /* 0x0000000400067c82 */ /* 0x000fe20008000000 */
[----:B------:R-:W-:-:S05]  /*1080*/  UMOV UR7, UR5 ;  /* 0x0000000500077c82 */ /* 0x000fca0008000000 */
.L_x_11:
[----:B------:R-:W-:Y:S01]  /*1090*/  USHF.R.U64 UR5, UR6, UR19, UR7 ;  /* 0x0000001306057299 */ /* 0x000fe20008001207 */
[----:B------:R-:W-:Y:S01]  /*10a0*/  IMAD.MOV.U32 R0, RZ, RZ, 0x1 ;  /* 0x00000001ff007424 */ /* 0x000fe200078e00ff */
[----:B------:R-:W-:Y:S02]  /*10b0*/  USHF.L.U32 UR4, UR21, UR18, URZ ;  /* 0x0000001215047299 */ /* 0x000fe4000800063f */
[----:B------:R-:W-:Y:S02]  /*10c0*/  ULOP3.LUT UR13, UR22, UR13, URZ, 0xc0, !UPT ;  /* 0x0000000d160d7292 */ /* 0x000fe4000f8ec03f */
[----:B------:R-:W-:Y:S02]  /*10d0*/  UIADD3 UR6, -UR5, URZ, URZ ;  /* 0x0000003f05067290 */ /* 0x000fe4000fffe13f */
[----:B------:R-:W-:Y:S02]  /*10e0*/  UIMAD UR13, UR4, UR5, UR13 ;  /* 0x00000005040d72a4 */ /* 0x000fe4000f8e020d */
[----:B------:R-:W-:-:S02]  /*10f0*/  ULOP3.LUT UR15, UR16, UR15, URZ, 0xc0, !UPT ;  /* 0x0000000f100f7292 */ /* 0x000fc4000f8ec03f */
[----:B------:R-:W-:Y:S01]  /*1100*/  UIMAD UR4, UR6, UR20, UR23 ;  /* 0x00000014060472a4 */ /* 0x000fe2000f8e0217 */
[----:B------:R-:W-:Y:S01]  /*1110*/  ULDC UR5, c[0x0][0x610] ;  /* 0x0001840000057ab9 */ /* 0x000fe20000000800 */
[----:B------:R-:W-:Y:S02]  /*1120*/  UISETP.NE.AND UP0, UPT, UR46, URZ, UPT ;  /* 0x0000003f2e00728c */ /* 0x000fe4000bf05270 */
[----:B------:R-:W-:Y:S02]  /*1130*/  UIMAD UR12, UR13, UR5, UR12 ;  /* 0x000000050d0c72a4 */ /* 0x000fe4000f8e020c */
[----:B------:R-:W-:-:S04]  /*1140*/  UIMAD UR4, UR4, UR17, UR15 ;  /* 0x00000011040472a4 */ /* 0x000fc8000f8e020f */
[----:B------:R-:W-:Y:S02]  /*1150*/  USEL UR42, UR4, UR12, !UP0 ;  /* 0x0000000c042a7287 */ /* 0x000fe4000c000000 */
[----:B------:R-:W-:-:S12]  /*1160*/  USEL UR41, UR12, UR4, !UP0 ;  /* 0x000000040c297287 */ /* 0x000fd8000c000000 */
.L_x_9:
[----:B------:R-:W-:-:S08]  /*1170*/  NOP ;  /* 0x0000000000007918 */ /* 0x000fd00000000000 */
[----:B------:R-:W1:Y:S02]  /*1180*/  USETMAXREG.TRY_ALLOC.CTAPOOL UP0, 0xf0 ;  /* 0x000000f0000079c8 */ /* 0x000e640008000600 */
[----:B-1----:R-:W-:-:S13]  /*1190*/  PLOP3.LUT P0, PT, PT, PT, UP0, 0x80, 0x0 ;  /* 0x000000000000781c */ /* 0x002fda0003f0f008 */
[----:B------:R-:W-:Y:S05]  /*11a0*/  @!P0 BRA `(.L_x_9) ;  /* 0xfffffffc00f08947 */ /* 0x000fea000383ffff */
[----:B------:R-:W-:Y:S01]  /*11b0*/  ULDC.64 UR4, c[0x0][0x598] ;  /* 0x0001660000047ab9 */ /* 0x000fe20000000a00 */
[----:B------:R-:W-:Y:S01]  /*11c0*/  ULDC.64 UR36, c[0x0][0x208] ;  /* 0x0000820000247ab9 */ /* 0x000fe20000000a00 */
[----:B------:R-:W-:-:S04]  /*11d0*/  ISETP.NE.U32.AND P0, PT, RZ, UR4, PT ;  /* 0x00000004ff007c0c */ /* 0x000fc8000bf05070 */
[----:B------:R-:W-:-:S13]  /*11e0*/  ISETP.NE.AND.EX P0, PT, RZ, UR5, PT, P0 ;  /* 0x00000005ff007c0c */ /* 0x000fda000bf05300 */
[----:B------:R-:W-:Y:S05]  /*11f0*/  @!P0 BRA `(.L_x_12) ;  /* 0x00000000001c8947 */ /* 0x000fea0003800000 */
[----:B------:R-:W1:Y:S02]  /*1200*/  LDC.64 R2, c[0x0][0x598] ;  /* 0x00016600ff027b82 */ /* 0x000e640000000a00 */
[----:B-1----:R-:W2:Y:S02]  /*1210*/  LDG.E.64 R2, desc[UR36][R2.64] ;  /* 0x0000002402027981 */ /* 0x002ea4000c1e1b00 */
[----:B--2---:R-:W-:-:S04]  /*1220*/  ISETP.NE.U32.AND P0, PT, R2, RZ, PT ;  /* 0x000000ff0200720c */ /* 0x004fc80003f05070 */
[----:B------:R-:W-:-:S13]  /*1230*/  ISETP.NE.AND.EX P0, PT, R3, RZ, PT, P0 ;  /* 0x000000ff0300720c */ /* 0x000fda0003f05300 */
[----:B------:R-:W-:Y:S05]  /*1240*/  @!P0 BRA `(.L_x_12) ;  /* 0x0000000000088947 */ /* 0x000fea0003800000 */
[----:B------:R1:W5:Y:S01]  /*1250*/  LD.E R2, desc[UR36][R2.64] ;  /* 0x0000002402027980 */ /* 0x000362000c101900 */
[----:B------:R-:W-:Y:S05]  /*1260*/  BRA `(.L_x_13) ;  /* 0x0000000000247947 */ /* 0x000fea0003800000 */
.L_x_12:
[----:B------:R-:W-:Y:S02]  /*1270*/  ULDC.64 UR4, c[0x0][0x588] ;  /* 0x0001620000047ab9 */ /* 0x000fe40000000a00 */
[----:B------:R-:W-:-:S04]  /*1280*/  ISETP.NE.U32.AND P0, PT, RZ, UR4, PT ;  /* 0x00000004ff007c0c */ /* 0x000fc8000bf05070 */
[----:B------:R-:W-:-:S13]  /*1290*/  ISETP.NE.AND.EX P0, PT, RZ, UR5, PT, P0 ;  /* 0x00000005ff007c0c */ /* 0x000fda000bf05300 */
[----:B------:R-:W-:Y:S05]  /*12a0*/  @!P0 BRA `(.L_x_14) ;  /* 0x00000000000c8947 */ /* 0x000fea0003800000 */
[----:B------:R-:W1:Y:S02]  /*12b0*/  LDC.64 R2, c[0x0][0x588] ;  /* 0x00016200ff027b82 */ /* 0x000e640000000a00 */
[----:B-1----:R2:W5:Y:S01]  /*12c0*/  LDG.E R2, desc[UR36][R2.64] ;  /* 0x0000002402027981 */ /* 0x002562000c1e1900 */
[----:B------:R-:W-:Y:S05]  /*12d0*/  BRA `(.L_x_13) ;  /* 0x0000000000087947 */ /* 0x000fea0003800000 */
.L_x_14:
[----:B------:R-:W-:Y:S02]  /*12e0*/  ULDC UR4, c[0x0][0x580] ;  /* 0x0001600000047ab9 */ /* 0x000fe40000000800 */
[----:B------:R-:W-:-:S07]  /*12f0*/  IMAD.U32 R2, RZ, RZ, UR4 ;  /* 0x00000004ff027e24 */ /* 0x000fce000f8e00ff */
.L_x_13:
[----:B------:R-:W-:Y:S02]  /*1300*/  ULDC.64 UR4, c[0x0][0x5a0] ;  /* 0x0001680000047ab9 */ /* 0x000fe40000000a00 */
[----:B------:R-:W-:-:S04]  /*1310*/  ISETP.NE.U32.AND P0, PT, RZ, UR4, PT ;  /* 0x00000004ff007c0c */ /* 0x000fc8000bf05070 */
[----:B------:R-:W-:-:S13]  /*1320*/  ISETP.NE.AND.EX P0, PT, RZ, UR5, PT, P0 ;  /* 0x00000005ff007c0c */ /* 0x000fda000bf05300 */
[----:B------:R-:W-:Y:S05]  /*1330*/  @!P0 BRA `(.L_x_15) ;  /* 0x00000000001c8947 */ /* 0x000fea0003800000 */
[----:B------:R-:W3:Y:S02]  /*1340*/  LDC.64 R4, c[0x0][0x5a0] ;  /* 0x00016800ff047b82 */ /* 0x000ee40000000a00 */
[----:B---3--:R-:W3:Y:S02]  /*1350*/  LDG.E.64 R4, desc[UR36][R4.64] ;  /* 0x0000002404047981 */ /* 0x008ee4000c1e1b00 */
[----:B---3--:R-:W-:-:S04]  /*1360*/  ISETP.NE.U32.AND P0, PT, R4, RZ, PT ;  /* 0x000000ff0400720c */ /* 0x008fc80003f05070 */
[----:B------:R-:W-:-:S13]  /*1370*/  ISETP.NE.AND.EX P0, PT, R5, RZ, PT, P0 ;  /* 0x000000ff0500720c */ /* 0x000fda0003f05300 */
[----:B------:R-:W-:Y:S05]  /*1380*/  @!P0 BRA `(.L_x_15) ;  /* 0x0000000000088947 */ /* 0x000fea0003800000 */
[----:B------:R3:W5:Y:S01]  /*1390*/  LD.E R16, desc[UR36][R4.64] ;  /* 0x0000002404107980 */ /* 0x000762000c101900 */
[----:B------:R-:W-:Y:S05]  /*13a0*/  BRA `(.L_x_16) ;  /* 0x0000000000247947 */ /* 0x000fea0003800000 */
.L_x_15:
[----:B------:R-:W-:Y:S02]  /*13b0*/  ULDC.64 UR4, c[0x0][0x590] ;  /* 0x0001640000047ab9 */ /* 0x000fe40000000a00 */
[----:B------:R-:W-:-:S04]  /*13c0*/  ISETP.NE.U32.AND P0, PT, RZ, UR4, PT ;  /* 0x00000004ff007c0c */ /* 0x000fc8000bf05070 */
[----:B------:R-:W-:-:S13]  /*13d0*/  ISETP.NE.AND.EX P0, PT, RZ, UR5, PT, P0 ;  /* 0x00000005ff007c0c */ /* 0x000fda000bf05300 */
[----:B------:R-:W-:Y:S05]  /*13e0*/  @!P0 BRA `(.L_x_17) ;  /* 0x00000000000c8947 */ /* 0x000fea0003800000 */
[----:B------:R-:W3:Y:S02]  /*13f0*/  LDC.64 R16, c[0x0][0x590] ;  /* 0x00016400ff107b82 */ /* 0x000ee40000000a00 */
[----:B---3--:R4:W5:Y:S01]  /*1400*/  LDG.E R16, desc[UR36][R16.64] ;  /* 0x0000002410107981 */ /* 0x008962000c1e1900 */
[----:B------:R-:W-:Y:S05]  /*1410*/  BRA `(.L_x_16) ;  /* 0x0000000000087947 */ /* 0x000fea0003800000 */
.L_x_17:
[----:B------:R-:W-:Y:S02]  /*1420*/  ULDC UR4, c[0x0][0x584] ;  /* 0x0001610000047ab9 */ /* 0x000fe40000000800 */
[----:B------:R-:W-:-:S07]  /*1430*/  IMAD.U32 R16, RZ, RZ, UR4 ;  /* 0x00000004ff107e24 */ /* 0x000fce000f8e00ff */
.L_x_16:
[----:B------:R-:W-:-:S13]  /*1440*/  LOP3.LUT P0, RZ, R0, 0xff, RZ, 0xc0, !PT ;  /* 0x000000ff00ff7812 */ /* 0x000fda000780c0ff */
[----:B------:R-:W-:Y:S05]  /*1450*/  @!P0 EXIT ;  /* 0x000000000000894d */ /* 0x000fea0003800000 */
[----:B------:R-:W-:Y:S01]  /*1460*/  ULDC UR4, c[0x0][0x28c] ;  /* 0x0000a30000047ab9 */ /* 0x000fe20000000800 */
[----:B------:R-:W-:Y:S01]  /*1470*/  UMOV UR38, URZ ;  /* 0x0000003f00267c82 */ /* 0x000fe20008000000 */
[----:B------:R-:W-:Y:S01]  /*1480*/  UIADD3 UR4, UR4, 0xf, URZ ;  /* 0x0000000f04047890 */ /* 0x000fe2000fffe03f */
[----:B------:R-:W-:-:S03]  /*1490*/  UMOV UR39, URZ ;  /* 0x0000003f00277c82 */ /* 0x000fc60008000000 */
[----:B------:R-:W-:-:S04]  /*14a0*/  USHF.R.S32.HI UR5, URZ, 0x1f, UR4 ;  /* 0x0000001f3f057899 */ /* 0x000fc80008011404 */
[----:B------:R-:W-:-:S04]  /*14b0*/  ULEA.HI UR5, UR5, UR4, URZ, 0x4 ;  /* 0x0000000405057291 */ /* 0x000fc8000f8f203f */
[----:B------:R-:W-:-:S12]  /*14c0*/  USHF.R.S32.HI UR44, URZ, 0x4, UR5 ;  /* 0x000000043f2c7899 */ /* 0x000fd80008011405 */
.L_x_801:
[----:B------:R-:W0:Y:S01]  /*14d0*/  S2R R0, SR_TID.X ;  /* 0x0000000000007919 */ /* 0x000e220000002100 */
[----:B-1----:R-:W1:Y:S01]  /*14e0*/  S2UR UR6, SR_CgaCtaId ;  /* 0x00000000000679c3 */ /* 0x002e620000008800 */
[----:B------:R-:W-:Y:S02]  /*14f0*/  UMOV UR45, 0x400 ;  /* 0x00000400002d7882 */ /* 0x000fe40000000000 */
[----:B-1----:R-:W-:Y:S01]  /*1500*/  ULEA UR45, UR6, UR45, 0x18 ;  /* 0x0000002d062d7291 */ /* 0x002fe2000f8ec03f */
[----:B0-----:R-:W-:-:S04]  /*1510*/  LOP3.LUT R0, R0, 0x80, RZ, 0xc0, !PT ;  /* 0x0000008000007812 */ /* 0x001fc800078ec0ff */
[----:B------:R-:W-:-:S06]  /*1520*/  SHF.R.U32.HI R0, RZ, 0x7, R0 ;  /* 0x00000007ff007819 */ /* 0x000fcc0000011600 */
[----:B------:R-:W0:Y:S02]  /*1530*/  SHFL.IDX PT, R0, R0, RZ, 0x1f ;  /* 0x00001fff00007589 */ /* 0x000e2400000e0000 */
[----:B0-----:R-:W-:-:S13]  /*1540*/  R2UR UR4, R0 ;  /* 0x00000000000472ca */ /* 0x001fda00000e0000 */
[----:B------:R-:W-:-:S04]  /*1550*/  ULEA.HI UR5, UR4, UR4, URZ, 0x1 ;  /* 0x0000000404057291 */ /* 0x000fc8000f8f083f */
[----:B------:R-:W-:-:S04]  /*1560*/  ULOP3.LUT UR5, UR5, 0x1ffffe, URZ, 0xc0, !UPT ;  /* 0x001ffffe05057892 */ /* 0x000fc8000f8ec03f */
[----:B------:R-:W-:-:S03]  /*1570*/  UIADD3 UR5, UR4, -UR5, URZ ;  /* 0x8000000504057290 */ /* 0x000fc6000fffe03f */
[----:B------:R-:W-:Y:S01]  /*1580*/  ULDC UR4, c[0x0][0x28c] ;  /* 0x0000a30000047ab9 */ /* 0x000fe20000000800 */
[----:B------:R-:W-:Y:S01]  /*1590*/  ULEA UR5, UR5, UR45, 0xb ;  /* 0x0000002d05057291 */ /* 0x000fe2000f8e583f */
[----:B------:R-:W-:-:S03]  /*15a0*/  ISETP.LT.AND P0, PT, RZ, UR4, PT ;  /* 0x00000004ff007c0c */ /* 0x000fc6000bf01270 */
[----:B------:R-:W-:-:S04]  /*15b0*/  UIADD3 UR5, UR5, 0x180, URZ ;  /* 0x0000018005057890 */ /* 0x000fc8000fffe03f */
[----:B------:R-:W-:-:S04]  /*15c0*/  USHF.R.U32.HI UR5, URZ, 0x4, UR5 ;  /* 0x000000043f057899 */ /* 0x000fc80008011605 */
[----:B------:R-:W-:Y:S02]  /*15d0*/  ULOP3.LUT UR47, UR5, 0x3fff, URZ, 0xc0, !UPT ;  /* 0x00003fff052f7892 */ /* 0x000fe4000f8ec03f */
[----:B---345:R-:W-:Y:S10]  /*15e0*/  @P0 BRA `(.L_x_18) ;  /* 0x0000000000400947 */ /* 0x038ff40003800000 */
[----:B------:R-:W-:Y:S01]  /*15f0*/  MOV R0, 0x0 ;  /* 0x0000000000007802 */ /* 0x000fe20000000f00 */
[----:B------:R-:W-:Y:S01]  /*1600*/  ULDC.64 UR4, c[0x4][0x68] ;  /* 0x01001a0000047ab9 */ /* 0x000fe20000000a00 */
[----:B------:R-:W-:Y:S01]  /*1610*/  ULDC.64 UR6, c[0x4][0x8] ;  /* 0x0100020000067ab9 */ /* 0x000fe20000000a00 */
[----:B---3--:R-:W-:Y:S01]  /*1620*/  IMAD.U32 R4, RZ, RZ, UR4 ;  /* 0x00000004ff047e24 */ /* 0x008fe2000f8e00ff */
[----:B------:R0:W1:Y:S01]  /*1630*/  LDC.64 R14, c[0x4][R0] ;  /* 0x01000000000e7b82 */ /* 0x0000620000000a00 */
[----:B------:R-:W-:Y:S01]  /*1640*/  IMAD.U32 R5, RZ, RZ, UR5 ;  /* 0x00000005ff057e24 */ /* 0x000fe2000f8e00ff */
[----:B------:R-:W-:Y:S01]  /*1650*/  ULDC.64 UR4, c[0x4][0x70] ;  /* 0x01001c0000047ab9 */ /* 0x000fe20000000a00 */
[----:B------:R-:W-:Y:S02]  /*1660*/  IMAD.U32 R10, RZ, RZ, UR6 ;  /* 0x00000006ff0a7e24 */ /* 0x000fe4000f8e00ff */
[----:B------:R-:W-:Y:S02]  /*1670*/  IMAD.U32 R6, RZ, RZ, UR4 ;  /* 0x00000004ff067e24 */ /* 0x000fe4000f8e00ff */
[----:B------:R-:W-:-:S02]  /*1680*/  IMAD.U32 R7, RZ, RZ, UR5 ;  /* 0x00000005ff077e24 */ /* 0x000fc4000f8e00ff */
[----:B------:R-:W-:Y:S02]  /*1690*/  IMAD.U32 R11, RZ, RZ, UR7 ;  /* 0x00000007ff0b7e24 */ /* 0x000fe4000f8e00ff */
[----:B------:R-:W-:Y:S02]  /*16a0*/  IMAD.MOV.U32 R8, RZ, RZ, 0x1e1 ;  /* 0x000001e1ff087424 */ /* 0x000fe400078e00ff */
[----:B------:R-:W-:Y:S02]  /*16b0*/  IMAD.MOV.U32 R12, RZ, RZ, 0x1 ;  /* 0x00000001ff0c7424 */ /* 0x000fe400078e00ff */
[----:B0-----:R-:W-:-:S07]  /*16c0*/  IMAD.MOV.U32 R13, RZ, RZ, RZ ;  /* 0x000000ffff0d7224 */ /* 0x001fce00078e00ff */
[----:B------:R-:W-:-:S07]  /*16d0*/  LEPC R20, `(.L_x_18) ;  /* 0x000000001014794e */ /* 0x000fce0000000000 */
[----:B-12-45:R-:W-:Y:S05]  /*16e0*/  CALL.ABS.NOINC R14 ;  /* 0x000000000e007343 */ /* 0x036fea0003c00000 */
.L_x_18:
[----:B------:R-:W-:-:S06]  /*16f0*/  ULOP3.LUT UR4, UR40, 0x1, URZ, 0xfc, !UPT ;  /* 0x0000000128047892 */ /* 0x000fcc000f8efc3f */
[----:B------:R-:W-:-:S05]  /*1700*/  IMAD.U32 R0, RZ, RZ, UR4 ;  /* 0x00000004ff007e24 */ /* 0x000fca000f8e00ff */
[----:B------:R-:W-:-:S13]  /*1710*/  ISETP.NE.AND P0, PT, R0, 0x3, PT ;  /* 0x000000030000780c */ /* 0x000fda0003f05270 */
[----:B------:R-:W-:Y:S05]  /*1720*/  @!P0 BRA `(.L_x_19) ;  /* 0x0000000000048947 */ /* 0x000fea0003800000 */
[----:B------:R-:W-:Y:S01]  /*1730*/  BPT.TRAP 0x1 ;  /* 0x000000040000795c */ /* 0x000fe20000300000 */
.L_x_19:
[----:B--2---:R-:W-:Y:S02]  /*1740*/  IMAD.U32 R3, RZ, RZ, UR39 ;  /* 0x00000027ff037e24 */ /* 0x004fe4000f8e00ff */
[----:B------:R-:W-:-:S03]  /*1750*/  IMAD.U32 R0, RZ, RZ, UR38 ;  /* 0x00000026ff007e24 */ /* 0x000fc6000f8e00ff */
[----:B------:R-:W-:Y:S02]  /*1760*/  LEA R3, R3, UR45, 0x3 ;  /* 0x0000002d03037c11 */ /* 0x000fe4000f8e18ff */
[----:B------:R-:W-:-:S04]  /*1770*/  SHF.L.U32 R0, R0, 0x1f, RZ ;  /* 0x0000001f00007819 */ /* 0x000fc800000006ff */
[----:B------:R0:W1:Y:S01]  /*1780*/  SYNCS.PHASECHK.TRANS64.TRYWAIT P1, [R3+URZ], R0 ;  /* 0x00000000030075a7 */ /* 0x000062000802017f */
[----:B------:R-:W-:Y:S05]  /*1790*/  @!P0 BRA `(.L_x_20) ;  /* 0x0000000000048947 */ /* 0x000fea0003800000 */
[----:B------:R-:W-:Y:S01]  /*17a0*/  BPT.TRAP 0x1 ;  /* 0x000000040000795c */ /* 0x000fe20000300000 */
.L_x_20:
[----:B-1----:R-:W-:Y:S05]  /*17b0*/  @P1 BRA `(.L_x_21) ;  /* 0x0000000000081947 */ /* 0x002fea0003800000 */
[----:B------:R-:W1:Y:S02]  /*17c0*/  SYNCS.PHASECHK.TRANS64.TRYWAIT P1, [R3+URZ], R0 ;  /* 0x00000000030075a7 */ /* 0x000e64000802017f */
[----:B-1----:R-:W-:Y:S05]  /*17d0*/  @!P1 BRA `(.L_x_22) ;  /* 0x000001e4005c9947 */ /* 0x002fea0003800000 */
.L_x_21:
[----:B------:R-:W-:-:S04]  /*17e0*/  UISETP.LT.AND UP0, UPT, UR44, 0x1, UPT ;  /* 0x000000012c00788c */ /* 0x000fc8000bf01270 */
[----:B------:R-:W-:-:S06]  /*17f0*/  USEL UR4, UR44, 0x1, UP0 ;  /* 0x000000012c047887 */ /* 0x000fcc0008000000 */
[----:B------:R-:W-:Y:S01]  /*1800*/  IMAD.U32 R6, RZ, RZ, UR4 ;  /* 0x00000004ff067e24 */ /* 0x000fe2000f8e00ff */
[----:B------:R-:W-:Y:S05]  /*1810*/  WARPSYNC.ALL ;  /* 0x0000000000007948 */ /* 0x000fea0003800000 */
[----:B------:R-:W-:-:S04]  /*1820*/  IADD3 R6, -R6, UR44, RZ ;  /* 0x0000002c06067c10 */ /* 0x000fc8000fffe1ff */
[----:B------:R-:W-:Y:S01]  /*1830*/  ISETP.GE.AND P1, PT, R6, 0x1, PT ;  /* 0x000000010600780c */ /* 0x000fe20003f26270 */
[----:B------:R-:W-:Y:S01]  /*1840*/  UIADD3 UR4, UR45, 0x16180, URZ ;  /* 0x000161802d047890 */ /* 0x000fe2000fffe03f */
[----:B------:R-:W-:Y:S01]  /*1850*/  WARPGROUP.ARRIVE ;  /* 0x00000000000079c5 */ /* 0x000fe20000000000 */
[----:B------:R-:W-:Y:S02]  /*1860*/  ULOP3.LUT UR12, UR47, 0x10000, URZ, 0xfc, !UPT ;  /* 0x000100002f0c7892 */ /* 0x000fe4000f8efc3f */
[----:B------:R-:W-:Y:S01]  /*1870*/  USHF.R.U32.HI UR4, URZ, 0x4, UR4 ;  /* 0x000000043f047899 */ /* 0x000fe20008011604 */
[----:B------:R-:W-:Y:S01]  /*1880*/  UMOV UR5, 0xc0000010 ;  /* 0xc000001000057882 */ /* 0x000fe20000000000 */
[----:B------:R-:W-:Y:S02]  /*1890*/  UMOV UR7, 0xc0000010 ;  /* 0xc000001000077882 */ /* 0x000fe40000000000 */
[----:B------:R-:W-:Y:S01]  /*18a0*/  ULOP3.LUT UR4, UR4, 0x3fff, URZ, 0xc0, !UPT ;  /* 0x00003fff04047892 */ /* 0x000fe2000f8ec03f */
[----:B------:R-:W-:Y:S01]  /*18b0*/  UMOV UR9, UR5 ;  /* 0x0000000500097c82 */ /* 0x000fe20008000000 */
[----:B------:R-:W-:-:S02]  /*18c0*/  UMOV UR11, 0xc0000010 ;  /* 0xc0000010000b7882 */ /* 0x000fc40000000000 */
[----:B------:R-:W-:Y:S02]  /*18d0*/  ULOP3.LUT UR13, UR4, 0x10000, URZ, 0xfc, !UPT ;  /* 0x00010000040d7892 */ /* 0x000fe4000f8efc3f */
[----:B------:R-:W-:Y:S02]  /*18e0*/  ULEA UR4, UR39, UR12, 0x9 ;  /* 0x0000000c27047291 */ /* 0x000fe4000f8e483f */
[----:B------:R-:W-:-:S04]  /*18f0*/  UIMAD UR6, UR39, 0x300, UR13 ;  /* 0x00000300270678a4 */ /* 0x000fc8000f8e020d */
[----:B------:R-:W-:Y:S01]  /*1900*/  UIADD3 UR10, UR6, 0x180, URZ ;  /* 0x00000180060a7890 */ /* 0x000fe2000fffe03f */
[----:B------:R-:W-:-:S04]  /*1910*/  UMOV UR8, UR4 ;  /* 0x0000000400087c82 */ /* 0x000fc80008000000 */
[----:B------:R-:W-:Y:S03]  /*1920*/  HGMMA.64x192x16.F32.BF16 R24, gdesc[UR4], RZ, !UPT, gsb0 ;  /* 0x02e00000041879f0 */ /* 0x000fe6000c0018ff */
[----:B------:R-:W-:Y:S02]  /*1930*/  WARPGROUP.DEPBAR.LE gsb0, 0x0 ;  /* 0x00008000000079c5 */ /* 0x000fe40000010000 */
[----:B------:R-:W-:Y:S01]  /*1940*/  WARPGROUP.ARRIVE ;  /* 0x00000000000079c5 */ /* 0x000fe20000000000 */
[----:B------:R-:W-:Y:S04]  /*1950*/  STL.64 [R1+0x180], R24 ;  /* 0x0001801801007387 */ /* 0x000fe80000100a00 */
[----:B------:R-:W-:Y:S10]  /*1960*/  STL.64 [R1+0x188], R26 ;  /* 0x0001881a01007387 */ /* 0x000ff40000100a00 */
[----:B------:R-:W-:Y:S01]  /*1970*/  HGMMA.64x192x16.F32.BF16 R120, gdesc[UR8], RZ, !UPT, gsb0 ;  /* 0x02e00000087879f0 */ /* 0x000fe2000c0018ff */
[----:B------:R-:W-:Y:S01]  /*1980*/  UIADD3 UR8, UR4, 0x100, URZ ;  /* 0x0000010004087890 */ /* 0x000fe2000fffe03f */
[----:B------:R-:W-:Y:S01]  /*1990*/  STL.64 [R1+0x190], R28 ;  /* 0x0001901c01007387 */ /* 0x000fe20000100a00 */
[----:B------:R-:W-:-:S02]  /*19a0*/  UMOV UR9, 0xc0000010 ;  /* 0xc000001000097882 */ /* 0x000fc40000000000 */
[----:B------:R-:W-:Y:S01]  /*19b0*/  UMOV UR5, UR9 ;  /* 0x0000000900057c82 */ /* 0x000fe20008000000 */
[----:B------:R-:W-:Y:S02]  /*19c0*/  STL.64 [R1+0x198], R30 ;  /* 0x0001981e01007387 */ /* 0x000fe40000100a00 */
[----:B------:R-:W-:Y:S02]  /*19d0*/  UMOV UR4, UR8 ;  /* 0x0000000800047c82 */ /* 0x000fe40008000000 */
[----:B------:R-:W-:Y:S04]  /*19e0*/  STL.64 [R1+0x1a0], R32 ;  /* 0x0001a02001007387 */ /* 0x000fe80000100a00 */
        /* <DEDUP_REMOVED lines=42> */
[----:B------:R2:W-:Y:S01]  /*1c90*/  STL.64 [R1+0x2f8], R118 ;  /* 0x0002f87601007387 */ /* 0x0005e20000100a00 */
[----:B------:R-:W-:-:S02]  /*1ca0*/  WARPGROUP.DEPBAR.LE gsb0, 0x0 ;  /* 0x00008000000079c5 */ /* 0x000fc40000010000 */
[----:B--2---:R-:W-:Y:S01]  /*1cb0*/  WARPGROUP.ARRIVE ;  /* 0x00000000000079c5 */ /* 0x004fe20000000000 */
[----:B------:R-:W-:Y:S04]  /*1cc0*/  STL.64 [R1+0x438], R214 ;  /* 0x000438d601007387 */ /* 0x000fe80000100a00 */
[----:B------:R-:W-:Y:S01]  /*1cd0*/  STL.64 [R1+0x430], R212 ;  /* 0x000430d401007387 */ /* 0x000fe20000100a00 */
[----:B------:R-:W-:Y:S03]  /*1ce0*/  HGMMA.64x192x16.F32.BF16 R24, gdesc[UR8], RZ, !UPT, gsb0 ;  /* 0x02e00000081879f0 */ /* 0x000fe6000c0018ff */
        /* <DEDUP_REMOVED lines=37> */
[----:B--2---:R-:W-:-:S06]  /*1f40*/  WARPGROUP.ARRIVE ;  /* 0x00000000000079c5 */ /* 0x004fcc0000000000 */
[----:B------:R-:W-:Y:S03]  /*1f50*/  HGMMA.64x192x16.F32.BF16 R140, gdesc[UR4], RZ, !UPT, gsb0 ;  /* 0x02e00000048c79f0 */ /* 0x000fe6000c0018ff */
[----:B------:R-:W-:Y:S02]  /*1f60*/  WARPGROUP.DEPBAR.LE gsb0, 0x0 ;  /* 0x00008000000079c5 */ /* 0x000fe40000010000 */
[----:B------:R-:W-:Y:S04]  /*1f70*/  STL.64 [R1], R140 ;  /* 0x0000008c01007387 */ /* 0x000fe80000100a00 */
        /* <DEDUP_REMOVED lines=36> */
[----:B------:R2:W-:Y:S04]  /*21c0*/  STL.64 [R1+0x128], R214 ;  /* 0x000128d601007387 */ /* 0x0005e80000100a00 */
        /* <DEDUP_REMOVED lines=10> */
[----:B--2---:R0:W5:Y:S04]  /*2270*/  LDL.LU.64 R214, [R1+0x438] ;  /* 0x0004380001d67983 */ /* 0x0041680000300a00 */
[----:B------:R0:W5:Y:S04]  /*2280*/  LDL.LU.64 R212, [R1+0x430] ;  /* 0x0004300001d47983 */ /* 0x0001680000300a00 */
        /* <DEDUP_REMOVED lines=35> */
[----:B------:R0:W5:Y:S01]  /*24c0*/  LDL.LU.64 R140, [R1+0x310] ;  /* 0x00031000018c7983 */ /* 0x0001620000300a00 */
[----:B------:R-:W-:Y:S05]  /*24d0*/  @!P1 BRA `(.L_x_23) ;  /* 0x0000001800b49947 */ /* 0x000fea0003800000 */
[----:B------:R-:W-:Y:S01]  /*24e0*/  UIADD3 UR4, UR39, 0x1, URZ ;  /* 0x0000000127047890 */ /* 0x000fe2000fffe03f */
[----:B01----:R-:W-:Y:S02]  /*24f0*/  IMAD.MOV.U32 R3, RZ, RZ, R6 ;  /* 0x000000ffff037224 */ /* 0x003fe400078e0006 */
[----:B------:R-:W-:Y:S01]  /*2500*/  IMAD.U32 R0, RZ, RZ, UR39 ;  /* 0x00000027ff007e24 */ /* 0x000fe2000f8e00ff */
[----:B------:R-:W-:-:S04]  /*2510*/  UISETP.NE.AND UP0, UPT, UR4, 0xb, UPT ;  /* 0x0000000b0400788c */ /* 0x000fc8000bf05270 */
[----:B------:R-:W-:Y:S02]  /*2520*/  USEL UR5, URZ, 0x1, UP0 ;  /* 0x000000013f057887 */ /* 0x000fe40008000000 */
[----:B------:R-:W-:Y:S02]  /*2530*/  USEL UR14, UR4, URZ, UP0 ;  /* 0x0000003f040e7287 */ /* 0x000fe40008000000 */
[----:B------:R-:W-:-:S06]  /*2540*/  ULOP3.LUT UR5, UR38, UR5, URZ, 0x3c, !UPT ;  /* 0x0000000526057292 */ /* 0x000fcc000f8e3c3f */
[----:B---3--:R-:W-:-:S07]  /*2550*/  IMAD.U32 R4, RZ, RZ, UR5 ;  /* 0x00000005ff047e24 */ /* 0x008fce000f8e00ff */
.L_x_30:
[----:B---3--:R-:W-:Y:S05]  /*2560*/  @!P0 BRA `(.L_x_24) ;  /* 0x0000000000048947 */ /* 0x008fea0003800000 */
[----:B------:R-:W-:Y:S01]  /*2570*/  BPT.TRAP 0x1 ;  /* 0x000000040000795c */ /* 0x000fe20000300000 */
.L_x_24:
[----:B------:R-:W-:Y:S01]  /*2580*/  ULEA UR4, UR14, UR45, 0x3 ;  /* 0x0000002d0e047291 */ /* 0x000fe2000f8e183f */
[----:B------:R-:W-:-:S08]  /*2590*/  SHF.L.U32 R5, R4, 0x1f, RZ ;  /* 0x0000001f04057819 */ /* 0x000fd000000006ff */
[----:B------:R0:W1:Y:S01]  /*25a0*/  SYNCS.PHASECHK.TRANS64.TRYWAIT P1, [UR4], R5 ;  /* 0x00000005ff0075a7 */ /* 0x0000620008020144 */
[----:B------:R-:W-:Y:S05]  /*25b0*/  @!P0 BRA `(.L_x_25) ;  /* 0x0000000000048947 */ /* 0x000fea0003800000 */
[----:B------:R-:W-:Y:S01]  /*25c0*/  BPT.TRAP 0x1 ;  /* 0x000000040000795c */ /* 0x000fe20000300000 */
.L_x_25:
[----:B-1----:R-:W-:Y:S05]  /*25d0*/  @P1 BRA `(.L_x_26) ;  /* 0x0000000000081947 */ /* 0x002fea0003800000 */
[----:B------:R-:W1:Y:S02]  /*25e0*/  SYNCS.PHASECHK.TRANS64.TRYWAIT P1, [UR4], R5 ;  /* 0x00000005ff0075a7 */ /* 0x000e640008020144 */
[----:B-1----:R-:W-:Y:S05]  /*25f0*/  @!P1 BRA `(.L_x_27) ;  /* 0x000001d400e89947 */ /* 0x002fea0003800000 */
.L_x_26:
        /* <DEDUP_REMOVED lines=48> */
[----:B--2---:R-:W2:Y:S04]  /*2900*/  LDL.LU.64 R24, [R1+0x180] ;  /* 0x0001800001187983 */ /* 0x004ea80000300a00 */
[----:B------:R-:W2:Y:S04]  /*2910*/  LDL.LU.64 R26, [R1+0x188] ;  /* 0x00018800011a7983 */ /* 0x000ea80000300a00 */
        /* <DEDUP_REMOVED lines=45> */
[----:B------:R-:W2:Y:S01]  /*2bf0*/  LDL.LU.64 R118, [R1+0x2f8] ;  /* 0x0002f80001767983 */ /* 0x000ea20000300a00 */
[----:B------:R-:W-:-:S02]  /*2c00*/  ULEA UR4, UR14, UR12, 0x9 ;  /* 0x0000000c0e047291 */ /* 0x000fc4000f8e483f */
[----:B------:R-:W-:Y:S01]  /*2c10*/  UIMAD UR6, UR14, 0x300, UR13 ;  /* 0x000003000e0678a4 */ /* 0x000fe2000f8e020d */
[----:B------:R-:W-:Y:S01]  /*2c20*/  UMOV UR5, 0xc0000010 ;  /* 0xc000001000057882 */ /* 0x000fe20000000000 */
[----:B------:R-:W-:Y:S02]  /*2c30*/  UMOV UR7, 0xc0000010 ;  /* 0xc000001000077882 */ /* 0x000fe40000000000 */
[----:B------:R-:W-:Y:S01]  /*2c40*/  UIADD3 UR10, UR6, 0x180, URZ ;  /* 0x00000180060a7890 */ /* 0x000fe2000fffe03f */
[----:B------:R-:W-:Y:S01]  /*2c50*/  UMOV UR8, UR4 ;  /* 0x0000000400087c82 */ /* 0x000fe20008000000 */
[----:B------:R-:W-:Y:S01]  /*2c60*/  UMOV UR9, UR5 ;  /* 0x0000000500097c82 */ /* 0x000fe20008000000 */
[----:B------:R-:W-:Y:S01]  /*2c70*/  UMOV UR11, 0xc0000010 ;  /* 0xc0000010000b7882 */ /* 0x000fe20000000000 */
[----:B--2---:R-:W-:-:S06]  /*2c80*/  WARPGROUP.ARRIVE ;  /* 0x00000000000079c5 */ /* 0x004fcc0000000000 */
[----:B------:R-:W-:Y:S03]  /*2c90*/  HGMMA.64x192x16.F32.BF16 R24, gdesc[UR4], R24, gsb0 ;  /* 0x02e00000041879f0 */ /* 0x000fe60008001818 */
[----:B------:R-:W-:Y:S02]  /*2ca0*/  WARPGROUP.DEPBAR.LE gsb0, 0x0 ;  /* 0x00008000000079c5 */ /* 0x000fe40000010000 */
[----:B------:R-:W-:Y:S04]  /*2cb0*/  STL.64 [R1+0x180], R24 ;  /* 0x0001801801007387 */ /* 0x000fe80000100a00 */
[----:B------:R-:W-:Y:S04]  /*2cc0*/  STL.64 [R1+0x188], R26 ;  /* 0x0001881a01007387 */ /* 0x000fe80000100a00 */
[----:B------:R-:W-:Y:S04]  /*2cd0*/  STL.64 [R1+0x190], R28 ;  /* 0x0001901c01007387 */ /* 0x000fe80000100a00 */
[----:B------:R-:W-:Y:S04]  /*2ce0*/  STL.64 [R1+0x198], R30 ;  /* 0x0001981e01007387 */ /* 0x000fe80000100a00 */
[----:B------:R-:W-:Y:S04]  /*2cf0*/  STL.64 [R1+0x1a0], R32 ;  /* 0x0001a02001007387 */ /* 0x000fe80000100a00 */
[----:B------:R-:W-:Y:S04]  /*2d00*/  STL.64 [R1+0x1a8], R34 ;  /* 0x0001a82201007387 */ /* 0x000fe80000100a00 */
[----:B------:R-:W-:Y:S04]  /*2d10*/  STL.64 [R1+0x1b0], R36 ;  /* 0x0001b02401007387 */ /* 0x000fe80000100a00 */
[----:B------:R-:W-:Y:S01]  /*2d20*/  STL.64 [R1+0x1b8], R38 ;  /* 0x0001b82601007387 */ /* 0x000fe20000100a00 */
[----:B-----5:R-:W-:-:S03]  /*2d30*/  WARPGROUP.ARRIVE ;  /* 0x00000000000079c5 */ /* 0x020fc60000000000 */
[----:B------:R-:W-:Y:S03]  /*2d40*/  STL.64 [R1+0x1c0], R40 ;  /* 0x0001c02801007387 */ /* 0x000fe60000100a00 */
[----:B------:R-:W-:Y:S01]  /*2d50*/  HGMMA.64x192x16.F32.BF16 R120, gdesc[UR8], R120, gsb0 ;  /* 0x02e00000087879f0 */ /* 0x000fe20008001878 */
        /* <DEDUP_REMOVED lines=87> */
[----:B------:R-:W-:-:S03]  /*32d0*/  WARPGROUP.DEPBAR.LE gsb0, 0x0 ;  /* 0x00008000000079c5 */ /* 0x000fc60000010000 */
        /* <DEDUP_REMOVED lines=38> */
[----:B---3--:R-:W3:Y:S04]  /*3540*/  LDL.LU.64 R140, [R1] ;  /* 0x00000000018c7983 */ /* 0x008ee80000300a00 */
[----:B------:R-:W3:Y:S04]  /*3550*/  LDL.LU.64 R142, [R1+0x8] ;  /* 0x00000800018e7983 */ /* 0x000ee80000300a00 */
        /* <DEDUP_REMOVED lines=45> */
[----:B------:R-:W3:Y:S01]  /*3830*/  LDL.LU.64 R234, [R1+0x178] ;  /* 0x0001780001ea7983 */ /* 0x000ee20000300a00 */
[----:B------:R-:W-:Y:S01]  /*3840*/  UIADD3 UR8, UR4, 0x100, URZ ;  /* 0x0000010004087890 */ /* 0x000fe2000fffe03f */
[----:B--2---:R-:W-:Y:S01]  /*3850*/  WARPGROUP.ARRIVE ;  /* 0x00000000000079c5 */ /* 0x004fe20000000000 */
[----:B------:R-:W-:-:S02]  /*3860*/  UMOV UR9, 0xc0000010 ;  /* 0xc000001000097882 */ /* 0x000fc40000000000 */
[----:B------:R-:W-:-:S03]  /*3870*/  UMOV UR5, UR9 ;  /* 0x0000000900057c82 */ /* 0x000fc60008000000 */
[----:B------:R-:W-:Y:S02]  /*3880*/  UMOV UR4, UR8 ;  /* 0x0000000800047c82 */ /* 0x000fe40008000000 */
[----:B------:R-:W-:Y:S03]  /*3890*/  HGMMA.64x192x16.F32.BF16 R24, gdesc[UR8], R24, gsb0 ;  /* 0x02e00000081879f0 */ /* 0x000fe60008001818 */
[----:B------:R-:W-:Y:S02]  /*38a0*/  WARPGROUP.DEPBAR.LE gsb0, 0x0 ;  /* 0x00008000000079c5 */ /* 0x000fe40000010000 */
[----:B---3--:R-:W-:-:S15]  /*38b0*/  WARPGROUP.ARRIVE ;  /* 0x00000000000079c5 */ /* 0x008fde0000000000 */
[----:B------:R-:W-:Y:S03]  /*38c0*/  HGMMA.64x192x16.F32.BF16 R140, gdesc[UR4], R140, gsb0 ;  /* 0x02e00000048c79f0 */ /* 0x000fe6000800188c */
        /* <DEDUP_REMOVED lines=88> */
[----:B------:R-:W-:Y:S01]  /*3e50*/  BPT.TRAP 0x1 ;  /* 0x000000040000795c */ /* 0x000fe20000300000 */
.L_x_28:
[----:B-1----:R-:W2:Y:S01]  /*3e60*/  LDL R7, [R1+0x300] ;  /* 0x0003000001077983 */ /* 0x002ea20000100800 */
[----:B------:R-:W-:Y:S01]  /*3e70*/  ISETP.NE.AND P1, PT, R23, RZ, PT ;  /* 0x000000ff1700720c */ /* 0x000fe20003f25270 */
[----:B------:R-:W-:-:S12]  /*3e80*/  UISETP.GT.U32.AND UP0, UPT, UR40, 0x1, UPT ;  /* 0x000000012800788c */ /* 0x000fd8000bf04070 */
[----:B0-----:R-:W-:-:S05]  /*3e90*/  @P1 LEA R5, R0, UR45, 0x3 ;  /* 0x0000002d00051c11 */ /* 0x001fca000f8e18ff */
[----:B------:R-:W-:-:S05]  /*3ea0*/  @P1 VIADD R5, R5, 0x58 ;  /* 0x0000005805051836 */ /* 0x000fca0000000000 */
[----:B--2---:R-:W-:-:S04]  /*3eb0*/  @P1 PRMT R5, R7, 0x654, R5 ;  /* 0x0000065407051816 */ /* 0x004fc80000000005 */
[----:B------:R0:W-:Y:S01]  /*3ec0*/  @P1 SYNCS.ARRIVE.TRANS64.RED.A1T0 RZ, [R5+URZ], RZ ;  /* 0x000000ff05ff19a7 */ /* 0x0001e2000810043f */
[----:B------:R-:W-:-:S13]  /*3ed0*/  PLOP3.LUT P1, PT, PT, PT, UP0, 0x80, 0x0 ;  /* 0x000000000000781c */ /* 0x000fda0003f2f008 */
[----:B0-----:R-:W-:Y:S05]  /*3ee0*/  @P1 BRA `(.L_x_29) ;  /* 0x0000000000041947 */ /* 0x001fea0003800000 */
[----:B------:R-:W-:Y:S01]  /*3ef0*/  BPT.TRAP 0x1 ;  /* 0x000000040000795c */ /* 0x000fe20000300000 */
.L_x_29:
[----:B------:R-:W-:Y:S01]  /*3f00*/  UIADD3 UR14, UR14, 0x1, URZ ;  /* 0x000000010e0e7890 */ /* 0x000fe2000fffe03f */
[C---:B------:R-:W-:Y:S01]  /*3f10*/  ISETP.GT.AND P2, PT, R3.reuse, 0x1, PT ;  /* 0x000000010300780c */ /* 0x040fe20003f44270 */
[----:B------:R-:W-:Y:S02]  /*3f20*/  VIADD R0, R0, 0x1 ;  /* 0x0000000100007836 */ /* 0x000fe40000000000 */
[----:B------:R-:W-:Y:S01]  /*3f30*/  UISETP.NE.AND UP0, UPT, UR14, 0xb, UPT ;  /* 0x0000000b0e00788c */ /* 0x000fe2000bf05270 */
[----:B------:R-:W-:Y:S02]  /*3f40*/  VIADD R3, R3, 0xffffffff ;  /* 0xffffffff03037836 */ /* 0x000fe40000000000 */
[C---:B------:R-:W-:Y:S01]  /*3f50*/  ISETP.NE.AND P1, PT, R0.reuse, 0xb, PT ;  /* 0x0000000b0000780c */ /* 0x040fe20003f25270 */
[----:B------:R-:W-:Y:S02]  /*3f60*/  USEL UR4, URZ, 0x1, UP0 ;  /* 0x000000013f047887 */ /* 0x000fe40008000000 */
[----:B------:R-:W-:Y:S01]  /*3f70*/  USEL UR14, UR14, URZ, UP0 ;  /* 0x0000003f0e0e7287 */ /* 0x000fe20008000000 */
[----:B------:R-:W-:-:S03]  /*3f80*/  SEL R0, R0, RZ, P1 ;  /* 0x000000ff00007207 */ /* 0x000fc60000800000 */
[----:B------:R-:W-:Y:S01]  /*3f90*/  LOP3.LUT R4, R4, UR4, RZ, 0x3c, !PT ;  /* 0x0000000404047c12 */ /* 0x000fe2000f8e3cff */
[----:B------:R-:W-:Y:S07]  /*3fa0*/  @P2 BRA `(.L_x_30) ;  /* 0xffffffe4006c2947 */ /* 0x000fee000383ffff */
.L_x_23:
[----:B01----:R-:W0:Y:S02]  /*3fb0*/  LDC R0, c[0x0][0x28c] ;  /* 0x0000a300ff007b82 */ /* 0x003e240000000800 */
[----:B0-----:R-:W-:-:S13]  /*3fc0*/  ISETP.GE.AND P1, PT, R0, 0x1, PT ;  /* 0x000000010000780c */ /* 0x001fda0003f26270 */
[----:B------:R-:W-:Y:S05]  /*3fd0*/  @!P1 BRA `(.L_x_31) ;  /* 0x0000000000409947 */ /* 0x000fea0003800000 */
[----:B------:R-:W-:Y:S05]  /*3fe0*/  @!P0 BRA `(.L_x_32) ;  /* 0x0000000000048947 */ /* 0x000fea0003800000 */
[----:B------:R-:W-:Y:S01]  /*3ff0*/  BPT.TRAP 0x1 ;  /* 0x000000040000795c */ /* 0x000fe20000300000 */
.L_x_32:
[----:B------:R-:W2:Y:S01]  /*4000*/  LDL R3, [R1+0x300] ;  /* 0x0003000001037983 */ /* 0x000ea20000100800 */
[----:B------:R-:W-:Y:S01]  /*4010*/  ISETP.NE.AND P0, PT, R23, RZ, PT ;  /* 0x000000ff1700720c */ /* 0x000fe20003f05270 */
[----:B------:R-:W-:-:S12]  /*4020*/  UISETP.GT.U32.AND UP0, UPT, UR40, 0x1, UPT ;  /* 0x000000012800788c */ /* 0x000fd8000bf04070 */
[----:B------:R-:W-:-:S04]  /*4030*/  @P0 VIADD R6, R6, UR39 ;  /* 0x0000002706060c36 */ /* 0x000fc80008000000 */
[----:B---3--:R-:W-:-:S05]  /*4040*/  @P0 IMAD.WIDE.U32 R4, R6, -0x45d1745d, RZ ;  /* 0xba2e8ba306040825 */ /* 0x008fca00078e00ff */
[----:B------:R-:W-:-:S05]  /*4050*/  @P0 SHF.R.U32.HI R0, RZ, 0x3, R5 ;  /* 0x00000003ff000819 */ /* 0x000fca0000011605 */
[----:B------:R-:W-:-:S05]  /*4060*/  @P0 IMAD R0, R0, -0xb, R6 ;  /* 0xfffffff500000824 */ /* 0x000fca00078e0206 */
[----:B------:R-:W-:-:S05]  /*4070*/  @P0 LEA R0, R0, UR45, 0x3 ;  /* 0x0000002d00000c11 */ /* 0x000fca000f8e18ff */
[----:B------:R-:W-:-:S05]  /*4080*/  @P0 VIADD R0, R0, 0x58 ;  /* 0x0000005800000836 */ /* 0x000fca0000000000 */
[----:B--2---:R-:W-:-:S04]  /*4090*/  @P0 PRMT R0, R3, 0x654, R0 ;  /* 0x0000065403000816 */ /* 0x004fc80000000000 */
[----:B------:R0:W-:Y:S01]  /*40a0*/  @P0 SYNCS.ARRIVE.TRANS64.RED.A1T0 RZ, [R0+URZ], RZ ;  /* 0x000000ff00ff09a7 */ /* 0x0001e2000810043f */
[----:B------:R-:W-:-:S13]  /*40b0*/  PLOP3.LUT P0, PT, PT, PT, UP0, 0x80, 0x0 ;  /* 0x000000000000781c */ /* 0x000fda0003f0f008 */
[----:B0-----:R-:W-:Y:S05]  /*40c0*/  @P0 BRA `(.L_x_31) ;  /* 0x0000000000040947 */ /* 0x001fea0003800000 */
[----:B------:R-:W-:Y:S01]  /*40d0*/  BPT.TRAP 0x1 ;  /* 0x000000040000795c */ /* 0x000fe20000300000 */
.L_x_31:
[----:B---3--:R-:W0:Y:S01]  /*40e0*/  S2R R5, SR_TID.X ;  /* 0x0000000000057919 */ /* 0x008e220000002100 */
[----:B------:R-:W-:Y:S02]  /*40f0*/  UIMAD UR42, UR42, 0x180, URZ ;  /* 0x000001802a2a78a4 */ /* 0x000fe4000f8e023f */
[----:B------:R-:W-:Y:S01]  /*4100*/  USHF.R.S32.HI UR10, URZ, 0x1f, UR43 ;  /* 0x0000001f3f0a7899 */ /* 0x000fe2000801142b */
[----:B------:R-:W-:Y:S01]  /*4110*/  ULDC.64 UR8, c[0x0][0x5d0] ;  /* 0x0001740000087ab9 */ /* 0x000fe20000000a00 */
[----:B------:R-:W-:Y:S02]  /*4120*/  UIMAD.WIDE UR6, UR41, 0x100, URZ ;  /* 0x00000100290678a5 */ /* 0x000fe4000f8e023f */
[----:B------:R-:W-:Y:S01]  /*4130*/  IMAD.U32 R10, RZ, RZ, UR42 ;  /* 0x0000002aff0a7e24 */ /* 0x000fe2000f8e00ff */
[----:B------:R-:W-:Y:S02]  /*4140*/  UIMAD UR4, UR10, UR8, URZ ;  /* 0x000000080a0472a4 */ /* 0x000fe4000f8e023f */
[----:B------:R-:W-:Y:S01]  /*4150*/  IMAD.U32 R6, RZ, RZ, UR8 ;  /* 0x00000008ff067e24 */ /* 0x000fe2000f8e00ff */
[----:B------:R-:W-:-:S02]  /*4160*/  USHF.L.U32 UR41, UR41, 0x8, URZ ;  /* 0x0000000829297899 */ /* 0x000fc4000800063f */
[----:B------:R-:W-:Y:S01]  /*4170*/  UIMAD UR4, UR43, UR9, UR4 ;  /* 0x000000092b0472a4 */ /* 0x000fe2000f8e0204 */
[----:B------:R-:W-:Y:S01]  /*4180*/  ULDC UR8, c[0x0][0x284] ;  /* 0x0000a10000087ab9 */ /* 0x000fe20000000800 */
[----:B------:R-:W-:Y:S02]  /*4190*/  UIADD3 UR39, UR44, UR39, URZ ;  /* 0x000000272c277290 */ /* 0x000fe4000fffe03f */
[----:B------:R-:W-:Y:S02]  /*41a0*/  UISETP.GE.U32.AND UP2, UPT, UR44, 0xb, UPT ;  /* 0x0000000b2c00788c */ /* 0x000fe4000bf46070 */
[----:B------:R-:W-:-:S04]  /*41b0*/  UISETP.GT.U32.AND UP1, UPT, UR39, 0xa, UPT ;  /* 0x0000000a2700788c */ /* 0x000fc8000bf24070 */
[----:B------:R-:W-:Y:S01]  /*41c0*/  UISETP.LT.U32.AND UP1, UPT, UR44, 0xb, UP1 ;  /* 0x0000000b2c00788c */ /* 0x000fe20008f21070 */
[----:B0-----:R-:W-:Y:S01]  /*41d0*/  IMAD.SHL.U32 R11, R5, 0x2, RZ ;  /* 0x00000002050b7824 */ /* 0x001fe200078e00ff */
[--C-:B------:R-:W-:Y:S02]  /*41e0*/  SHF.R.U32.HI R3, RZ, 0x7, R5.reuse ;  /* 0x00000007ff037819 */ /* 0x100fe40000011605 */
[----:B------:R-:W-:Y:S02]  /*41f0*/  SHF.R.U32.HI R0, RZ, 0x2, R5 ;  /* 0x00000002ff007819 */ /* 0x000fe40000011605 */
[----:B------:R-:W-:Y:S02]  /*4200*/  LOP3.LUT R10, R10, 0x6, R11, 0xf8, !PT ;  /* 0x000000060a0a7812 */ /* 0x000fe400078ef80b */
[----:B------:R-:W-:Y:S02]  /*4210*/  LOP3.LUT R3, R3, 0x1, RZ, 0xc0, !PT ;  /* 0x0000000103037812 */ /* 0x000fe400078ec0ff */
[----:B------:R-:W-:-:S02]  /*4220*/  LOP3.LUT R4, R5, 0x60, RZ, 0xc0, !PT ;  /* 0x0000006005047812 */ /* 0x000fc400078ec0ff */
[----:B------:R-:W-:Y:S01]  /*4230*/  SHF.R.S32.HI R11, RZ, 0x1f, R10 ;  /* 0x0000001fff0b7819 */ /* 0x000fe2000001140a */
[----:B------:R-:W-:Y:S01]  /*4240*/  IMAD.SHL.U32 R220, R3, 0x40, RZ ;  /* 0x0000004003dc7824 */ /* 0x000fe200078e00ff */
[----:B------:R-:W-:Y:S02]  /*4250*/  LOP3.LUT R0, R0, 0x7, RZ, 0xc0, !PT ;  /* 0x0000000700007812 */ /* 0x000fe400078ec0ff */
[----:B------:R-:W-:Y:S01]  /*4260*/  SHF.R.U32.HI R4, RZ, 0x1, R4 ;  /* 0x00000001ff047819 */ /* 0x000fe20000011604 */
[----:B------:R-:W-:Y:S01]  /*4270*/  IMAD.WIDE.U32 R6, R6, UR43, R10 ;  /* 0x0000002b06067c25 */ /* 0x000fe2000f8e000a */
[--C-:B------:R-:W-:Y:S02]  /*4280*/  LOP3.LUT R220, R220, 0x40, R0.reuse, 0xe2, !PT ;  /* 0x00000040dcdc7812 */ /* 0x100fe400078ee200 */
[----:B------:R-:W-:Y:S01]  /*4290*/  IADD3 R0, RZ, -R4, -R0 ;  /* 0x80000004ff007210 */ /* 0x000fe20007ffe800 */
[----:B------:R-:W-:Y:S01]  /*42a0*/  VIADD R7, R7, UR4 ;  /* 0x0000000407077c36 */ /* 0x000fe20008000000 */
[----:B------:R-:W-:Y:S01]  /*42b0*/  ULDC UR4, c[0x0][0x288] ;  /* 0x0000a20000047ab9 */ /* 0x000fe20000000800 */
[----:B------:R-:W-:Y:S01]  /*42c0*/  LOP3.LUT R220, R220, UR6, R4, 0xfe, !PT ;  /* 0x00000006dcdc7c12 */ /* 0x000fe2000f8efe04 */
[----:B------:R-:W-:Y:S01]  /*42d0*/  UISETP.GE.AND UP0, UPT, UR42, UR4, UPT ;  /* 0x000000042a00728c */ /* 0x000fe2000bf06270 */
[----:B------:R-:W-:-:S02]  /*42e0*/  IMAD R0, R3, -0x40, R0 ;  /* 0xffffffc003007824 */ /* 0x000fc400078e0200 */
[----:B------:R-:W-:Y:S01]  /*42f0*/  IMAD.U32 R3, RZ, RZ, UR8 ;  /* 0x00000008ff037e24 */ /* 0x000fe2000f8e00ff */
[----:B------:R-:W-:Y:S01]  /*4300*/  UISETP.GE.OR UP0, UPT, UR41, UR8, UP0 ;  /* 0x000000082900728c */ /* 0x000fe20008706670 */
[----:B------:R-:W-:Y:S01]  /*4310*/  IMAD.MOV.U32 R4, RZ, RZ, -0x2 ;  /* 0xfffffffeff047424 */ /* 0x000fe200078e00ff */
[----:B------:R-:W-:Y:S02]  /*4320*/  USEL UR8, URZ, 0x1, !UP1 ;  /* 0x000000013f087887 */ /* 0x000fe4000c800000 */
[----:B------:R-:W-:Y:S01]  /*4330*/  IADD3 R0, R3, -UR41, R0 ;  /* 0x8000002903007c10 */ /* 0x000fe2000fffe000 */
[----:B------:R-:W-:Y:S01]  /*4340*/  UMOV UR41, 0xffffffff ;  /* 0xffffffff00297882 */ /* 0x000fe20000000000 */
[----:B------:R-:W-:Y:S01]  /*4350*/  LOP3.LUT R3, R5, 0x3, RZ, 0xc0, !PT ;  /* 0x0000000305037812 */ /* 0x000fe200078ec0ff */
[----:B------:R-:W-:Y:S01]  /*4360*/  ULOP3.LUT UR38, UR38, UR8, URZ, 0x3c, !UPT ;  /* 0x0000000826267292 */ /* 0x000fe2000f8e3c3f */
[----:B------:R-:W-:-:S03]  /*4370*/  PLOP3.LUT P0, PT, PT, PT, UP0, 0x80, 0x0 ;  /* 0x000000000000781c */ /* 0x000fc60003f0f008 */
[----:B------:R-:W-:Y:S01]  /*4380*/  IMAD R3, R3, R4, UR4 ;  /* 0x0000000403037e24 */ /* 0x000fe2000f8e0204 */
[----:B------:R-:W-:-:S03]  /*4390*/  UIMAD.WIDE.U32 UR4, UR39, -0x45d1745d, URZ ;  /* 0xba2e8ba3270478a5 */ /* 0x000fc6000f8e003f */
[----:B------:R-:W-:Y:S01]  /*43a0*/  VIADD R3, R3, -UR42 ;  /* 0x8000002a03037c36 */ /* 0x000fe20008000000 */
[----:B------:R-:W-:-:S04]  /*43b0*/  USHF.R.U32.HI UR4, URZ, 0x3, UR5 ;  /* 0x000000033f047899 */ /* 0x000fc80008011605 */
[----:B------:R-:W-:Y:S02]  /*43c0*/  UIMAD UR39, UR4, -0xb, UR39 ;  /* 0xfffffff5042778a4 */ /* 0x000fe4000f8e0227 */
[----:B------:R-:W-:Y:S01]  /*43d0*/  @UP2 ULOP3.LUT UR38, UR38, 0x1, UR4, 0x78, !UPT ;  /* 0x0000000126262892 */ /* 0x000fe2000f8e7804 */
[----:B------:R-:W-:Y:S11]  /*43e0*/  @P0 BRA `(.L_x_33) ;  /* 0x0000019400b40947 */ /* 0x000ff60003800000 */
[----:B-----5:R-:W-:Y:S01]  /*43f0*/  FSETP.NEU.AND P0, PT, R16, RZ, PT ;  /* 0x000000ff1000720b */ /* 0x020fe20003f0d000 */
[----:B------:R-:W-:Y:S01]  /*4400*/  ULDC.64 UR8, c[0x0][0x5c8] ;  /* 0x0001720000087ab9 */ /* 0x000fe20000000a00 */
[----:B------:R-:W-:Y:S01]  /*4410*/  ISETP.GT.AND P5, PT, R3, RZ, PT ;  /* 0x000000ff0300720c */ /* 0x000fe20003fa4270 */
[----:B------:R-:W-:Y:S01]  /*4420*/  UIMAD UR4, UR7, UR8, URZ ;  /* 0x00000008070472a4 */ /* 0x000fe2000f8e023f */
[----:B------:R-:W-:Y:S01]  /*4430*/  IMAD.U32 R14, RZ, RZ, UR9 ;  /* 0x00000009ff0e7e24 */ /* 0x000fe2000f8e00ff */
[----:B------:R-:W-:Y:S01]  /*4440*/  BSSY B0, `(.L_x_33) ;  /* 0x0001967000007945 */ /* 0x000fe20003800000 */
[----:B------:R-:W-:Y:S01]  /*4450*/  IMAD.WIDE.U32 R6, R220, UR8, R6 ;  /* 0x00000008dc067c25 */ /* 0x000fe2000f8e0006 */
[----:B------:R-:W-:-:S03]  /*4460*/  ISETP.GT.AND P1, PT, R0, RZ, P5 ;  /* 0x000000ff0000720c */ /* 0x000fc60002f24270 */
[----:B------:R-:W-:-:S04]  /*4470*/  IMAD R14, R220, R14, UR4 ;  /* 0x00000004dc0e7e24 */ /* 0x000fc8000f8e020e */
[----:B------:R-:W-:Y:S01]  /*4480*/  IMAD.IADD R14, R7, 0x1, R14 ;  /* 0x00000001070e7824 */ /* 0x000fe200078e020e */
[----:B------:R-:W-:Y:S06]  /*4490*/  @!P0 BRA `(.L_x_34) ;  /* 0x00000118003c8947 */ /* 0x000fec0003800000 */
[----:B------:R-:W0:Y:S01]  /*44a0*/  LDC.64 R216, c[0x0][0x5b8] ;  /* 0x00016e00ffd87b82 */ /* 0x000e220000000a00 */
[----:B------:R-:W2:Y:S01]  /*44b0*/  LDL.LU R15, [R1+0x180] ;  /* 0x00018000010f7983 */ /* 0x000ea20000300800 */
[----:B------:R-:W-:-:S06]  /*44c0*/  ULDC.64 UR4, c[0x0][0x5c0] ;  /* 0x0001700000047ab9 */ /* 0x000fcc0000000a00 */
[----:B------:R-:W1:Y:S08]  /*44d0*/  LDC.64 R8, c[0x0][0x5b0] ;  /* 0x00016c00ff087b82 */ /* 0x000e700000000a00 */
[----:B------:R-:W3:Y:S01]  /*44e0*/  LDC.64 R18, c[0x0][0x5a8] ;  /* 0x00016a00ff127b82 */ /* 0x000ee20000000a00 */
[C---:B0-----:R-:W-:Y:S02]  /*44f0*/  IMAD R224, R216.reuse, UR10, RZ ;  /* 0x0000000ad8e07c24 */ /* 0x041fe4000f8e02ff */
[----:B------:R-:W-:-:S04]  /*4500*/  IMAD.WIDE.U32 R218, R216, UR43, R10 ;  /* 0x0000002bd8da7c25 */ /* 0x000fc8000f8e000a */
[----:B------:R-:W-:Y:S02]  /*4510*/  IMAD R224, R217, UR43, R224 ;  /* 0x0000002bd9e07c24 */ /* 0x000fe4000f8e02e0 */
[----:B-1----:R-:W-:Y:S02]  /*4520*/  IMAD R221, R8, UR7, RZ ;  /* 0x0000000708dd7c24 */ /* 0x002fe4000f8e02ff */
[----:B------:R-:W-:Y:S02]  /*4530*/  IMAD.IADD R21, R219, 0x1, R224 ;  /* 0x00000001db157824 */ /* 0x000fe400078e02e0 */
[----:B------:R-:W-:Y:S02]  /*4540*/  IMAD.MOV.U32 R20, RZ, RZ, R218 ;  /* 0x000000ffff147224 */ /* 0x000fe400078e00da */
[C---:B------:R-:W-:Y:S02]  /*4550*/  IMAD R221, R220.reuse, R9, R221 ;  /* 0x00000009dcdd7224 */ /* 0x040fe400078e02dd */
[----:B------:R-:W-:-:S04]  /*4560*/  IMAD.WIDE.U32 R4, R220, R8, R20 ;  /* 0x00000008dc047225 */ /* 0x000fc800078e0014 */
[----:B------:R-:W-:Y:S01]  /*4570*/  IMAD.IADD R5, R5, 0x1, R221 ;  /* 0x0000000105057824 */ /* 0x000fe200078e02dd */
[----:B---3--:R-:W-:-:S04]  /*4580*/  LEA R12, P0, R4, R18, 0x1 ;  /* 0x00000012040c7211 */ /* 0x008fc800078008ff */
[----:B------:R-:W-:-:S05]  /*4590*/  LEA.HI.X R13, R4, R19, R5, 0x1, P0 ;  /* 0x00000013040d7211 */ /* 0x000fca00000f0c05 */
[----:B------:R-:W3:Y:S01]  /*45a0*/  @P1 LDG.E.LTC128B.U16 R217, desc[UR36][R12.64] ;  /* 0x000000240cd91981 */ /* 0x000ee2000c1e1520 */
[----:B------:R-:W-:Y:S01]  /*45b0*/  ISETP.GT.AND P2, PT, R3, 0x1, PT ;  /* 0x000000010300780c */ /* 0x000fe20003f44270 */
[----:B------:R-:W-:Y:S01]  /*45c0*/  BSSY B1, `(.L_x_35) ;  /* 0x0000013000017945 */ /* 0x000fe20003800000 */
[----:B----4-:R-:W-:-:S11]  /*45d0*/  LOP3.LUT R17, R17, 0xfffffffd, RZ, 0xc0, !PT ;  /* 0xfffffffd11117812 */ /* 0x010fd600078ec0ff */
[----:B------:R-:W-:Y:S01]  /*45e0*/  @P2 LOP3.LUT R17, R17, 0x2, RZ, 0xfc, !PT ;  /* 0x0000000211112812 */ /* 0x000fe200078efcff */
[----:B---3--:R-:W-:-:S04]  /*45f0*/  IMAD.U32 R4, R217, 0x10000, RZ ;  /* 0x00010000d9047824 */ /* 0x008fc800078e00ff */
[----:B------:R-:W-:-:S04]  /*4600*/  FMUL R4, R4, R16 ;  /* 0x0000001004047220 */ /* 0x000fc80000400000 */
[----:B--2---:R-:W-:Y:S01]  /*4610*/  FFMA R7, R15, R2, R4 ;  /* 0x000000020f077223 */ /* 0x004fe20000000004 */
[----:B------:R-:W-:-:S04]  /*4620*/  LEA R4, P0, R6, UR4, 0x1 ;  /* 0x0000000406047c11 */ /* 0x000fc8000f8008ff */
[----:B------:R-:W-:Y:S02]  /*4630*/  LEA.HI.X R5, R6, UR5, R14, 0x1, P0 ;  /* 0x0000000506057c11 */ /* 0x000fe400080f0c0e */
[----:B------:R-:W-:-:S05]  /*4640*/  F2FP.BF16.F32.PACK_AB R6, RZ, R7 ;  /* 0x00000007ff06723e */ /* 0x000fca00000010ff */
[----:B------:R0:W-:Y:S02]  /*4650*/  @P1 STG.E.U16 desc[UR36][R4.64], R6 ;  /* 0x0000000604001986 */ /* 0x0001e4000c101524 */
[----:B0-----:R-:W-:-:S04]  /*4660*/  IMAD.WIDE.U32 R6, R220, R8, R10 ;  /* 0x00000008dc067225 */ /* 0x001fc800078e000a */
[----:B------:R-:W-:Y:S02]  /*4670*/  IMAD.IADD R7, R221, 0x1, R7 ;  /* 0x00000001dd077824 */ /* 0x000fe400078e0207 */
[----:B------:R-:W-:-:S04]  /*4680*/  IMAD.WIDE.U32 R6, R216, UR43, R6 ;  /* 0x0000002bd8067c25 */ /* 0x000fc8000f8e0006 */
[----:B------:R-:W-:Y:S01]  /*4690*/  IMAD.IADD R7, R224, 0x1, R7 ;  /* 0x00000001e0077824 */ /* 0x000fe200078e0207 */
[----:B------:R-:W-:-:S04]  /*46a0*/  LEA R14, P0, R6, R18, 0x1 ;  /* 0x00000012060e7211 */ /* 0x000fc800078008ff */
[----:B------:R-:W-:Y:S02]  /*46b0*/  LEA.HI.X R15, R6, R19, R7, 0x1, P0 ;  /* 0x00000013060f7211 */ /* 0x000fe400000f0c07 */
[----:B------:R-:W-:-:S13]  /*46c0*/  ISETP.GT.AND P0, PT, R0, RZ, P2 ;  /* 0x000000ff0000720c */ /* 0x000fda0001704270 */
[----:B------:R-:W-:Y:S05]  /*46d0*/  @!P0 BRA `(.L_x_36) ;  /* 0x0000000000048947 */ /* 0x000fea0003800000 */
[----:B------:R0:W5:Y:S02]  /*46e0*/  LDG.E.LTC128B.U16 R217, desc[UR36][R14.64+0x2] ;  /* 0x000002240ed97981 */ /* 0x000164000c1e1520 */
.L_x_36:
[----:B------:R-:W-:Y:S05]  /*46f0*/  BSYNC B1 ;  /* 0x0000000000017941 */ /* 0x000fea0003800000 */
.L_x_35:
[----:B------:R-:W2:Y:S01]  /*4700*/  LDL.LU R7, [R1+0x184] ;  /* 0x0001840001077983 */ /* 0x000ea20000300800 */
[----:B-----5:R-:W-:Y:S01]  /*4710*/  IMAD.U32 R6, R217, 0x10000, RZ ;  /* 0x00010000d9067824 */ /* 0x020fe200078e00ff */
[C---:B------:R-:W-:Y:S01]  /*4720*/  SHF.L.U64.HI R223, R8.reuse, 0x3, R9 ;  /* 0x0000000308df7819 */ /* 0x040fe20000010209 */
[----:B------:R-:W-:Y:S01]  /*4730*/  IMAD.SHL.U32 R222, R8, 0x8, RZ ;  /* 0x0000000808de7824 */ /* 0x000fe200078e00ff */
[----:B------:R-:W3:Y:S01]  /*4740*/  LDL.LU R225, [R1+0x188] ;  /* 0x0001880001e17983 */ /* 0x000ee20000300800 */
[----:B------:R-:W-:-:S04]  /*4750*/  FMUL R6, R6, R16 ;  /* 0x0000001006067220 */ /* 0x000fc80000400000 */
[----:B--2---:R-:W-:-:S05]  /*4760*/  FFMA R6, R7, R2, R6 ;  /* 0x0000000207067223 */ /* 0x004fca0000000006 */
[----:B------:R-:W-:-:S05]  /*4770*/  F2FP.BF16.F32.PACK_AB R6, RZ, R6 ;  /* 0x00000006ff06723e */ /* 0x000fca00000010ff */
[----:B------:R1:W-:Y:S01]  /*4780*/  @P0 STG.E.U16 desc[UR36][R4.64+0x2], R6 ;  /* 0x0000020604000986 */ /* 0x0003e2000c101524 */
[----:B------:R-:W-:Y:S01]  /*4790*/  ISETP.GT.AND P0, PT, R0, 0x8, P5 ;  /* 0x000000080000780c */ /* 0x000fe20002f04270 */
[----:B-1----:R-:W-:-:S04]  /*47a0*/  IMAD.WIDE.U32 R6, R220, R8, R222 ;  /* 0x00000008dc067225 */ /* 0x002fc800078e00de */
[----:B------:R-:W-:Y:S01]  /*47b0*/  IMAD.IADD R221, R221, 0x1, R7 ;  /* 0x00000001dddd7824 */ /* 0x000fe200078e0207 */
[----:B------:R-:W-:-:S05]  /*47c0*/  IADD3 R7, P1, R218, R6, RZ ;  /* 0x00000006da077210 */ /* 0x000fca0007f3e0ff */
[----:B------:R-:W-:Y:S01]  /*47d0*/  IMAD.X R13, R221, 0x1, R21, P1 ;  /* 0x00000001dd0d7824 */ /* 0x000fe200008e0615 */
[----:B------:R-:W-:-:S04]  /*47e0*/  LEA R12, P1, R7, R18, 0x1 ;  /* 0x00000012070c7211 */ /* 0x000fc800078208ff */
[----:B------:R-:W-:-:S05]  /*47f0*/  LEA.HI.X R13, R7, R19, R13, 0x1, P1 ;  /* 0x00000013070d7211 */ /* 0x000fca00008f0c0d */
[----:B------:R1:W2:Y:S01]  /*4800*/  @P0 LDG.E.LTC128B.U16 R217, desc[UR36][R12.64] ;  /* 0x000000240cd90981 */ /* 0x0002a2000c1e1520 */
[----:B------:R-:W-:Y:S01]  /*4810*/  IADD3 R6, P1, R10, R6, RZ ;  /* 0x000000060a067210 */ /* 0x000fe20007f3e0ff */
[----:B------:R-:W-:Y:S01]  /*4820*/  BSSY B1, `(.L_x_37) ;  /* 0x0000016000017945 */ /* 0x000fe20003800000 */
[----:B------:R-:W-:-:S03]  /*4830*/  ISETP.GT.AND P2, PT, R0, 0x8, P2 ;  /* 0x000000080000780c */ /* 0x000fc60001744270 */
[----:B------:R-:W-:Y:S02]  /*4840*/  IMAD.X R7, R11, 0x1, R221, P1 ;  /* 0x000000010b077824 */ /* 0x000fe400008e06dd */
[----:B------:R-:W-:Y:S02]  /*4850*/  IMAD.U32 R221, RZ, RZ, UR9 ;  /* 0x00000009ffdd7e24 */ /* 0x000fe4000f8e00ff */
[----:B------:R-:W-:-:S04]  /*4860*/  IMAD.WIDE.U32 R6, R216, UR43, R6 ;  /* 0x0000002bd8067c25 */ /* 0x000fc8000f8e0006 */
[----:B------:R-:W-:Y:S01]  /*4870*/  IMAD.IADD R7, R224, 0x1, R7 ;  /* 0x00000001e0077824 */ /* 0x000fe200078e0207 */
[----:B-1----:R-:W-:-:S04]  /*4880*/  LEA R12, P1, R6, R18, 0x1 ;  /* 0x00000012060c7211 */ /* 0x002fc800078208ff */
[----:B------:R-:W-:Y:S01]  /*4890*/  LEA.HI.X R13, R6, R19, R7, 0x1, P1 ;  /* 0x00000013060d7211 */ /* 0x000fe200008f0c07 */
[----:B------:R-:W-:-:S04]  /*48a0*/  IMAD.U32 R6, RZ, RZ, UR8 ;  /* 0x00000008ff067e24 */ /* 0x000fc8000f8e00ff */
[----:B------:R-:W-:-:S05]  /*48b0*/  IMAD.SHL.U32 R229, R6, 0x10, RZ ;  /* 0x0000001006e57824 */ /* 0x000fca00078e00ff */
[----:B------:R-:W-:Y:S01]  /*48c0*/  IADD3 R6, P1, R229, R4, RZ ;  /* 0x00000004e5067210 */ /* 0x000fe20007f3e0ff */
[----:B--2---:R-:W-:-:S04]  /*48d0*/  IMAD.U32 R7, R217, 0x10000, RZ ;  /* 0x00010000d9077824 */ /* 0x004fc800078e00ff */
[----:B------:R-:W-:-:S04]  /*48e0*/  FMUL R7, R7, R16 ;  /* 0x0000001007077220 */ /* 0x000fc80000400000 */
[----:B---3--:R-:W-:Y:S01]  /*48f0*/  FFMA R7, R225, R2, R7 ;  /* 0x00000002e1077223 */ /* 0x008fe20000000007 */
[----:B------:R-:W-:-:S04]  /*4900*/  IMAD.U32 R225, RZ, RZ, UR8 ;  /* 0x00000008ffe17e24 */ /* 0x000fc8000f8e00ff */
[----:B------:R-:W-:Y:S02]  /*4910*/  F2FP.BF16.F32.PACK_AB R7, RZ, R7 ;  /* 0x00000007ff07723e */ /* 0x000fe400000010ff */
[--C-:B------:R-:W-:Y:S02]  /*4920*/  SHF.L.U64.HI R228, R225, 0x4, R221.reuse ;  /* 0x00000004e1e47819 */ /* 0x100fe400000102dd */
[----:B------:R-:W-:-:S03]  /*4930*/  PRMT R221, R7, 0x7610, R221 ;  /* 0x0000761007dd7816 */ /* 0x000fc600000000dd */
[----:B------:R-:W-:-:S05]  /*4940*/  IMAD.X R7, R228, 0x1, R5, P1 ;  /* 0x00000001e4077824 */ /* 0x000fca00008e0605 */
[----:B------:R1:W-:Y:S01]  /*4950*/  @P0 STG.E.U16 desc[UR36][R6.64], R221 ;  /* 0x000000dd06000986 */ /* 0x0003e2000c101524 */
[----:B------:R-:W-:Y:S05]  /*4960*/  @!P2 BRA `(.L_x_38) ;  /* 0x000000000004a947 */ /* 0x000fea0003800000 */
[----:B------:R2:W5:Y:S02]  /*4970*/  LDG.E.LTC128B.U16 R217, desc[UR36][R12.64+0x2] ;  /* 0x000002240cd97981 */ /* 0x000564000c1e1520 */
.L_x_38:
[----:B------:R-:W-:Y:S05]  /*4980*/  BSYNC B1 ;  /* 0x0000000000017941 */ /* 0x000fea0003800000 */
.L_x_37:
[----:B------:R-:W3:Y:S01]  /*4990*/  LDL.LU R225, [R1+0x18c] ;  /* 0x00018c0001e17983 */ /* 0x000ee20000300800 */
[----:B-1---5:R-:W-:Y:S01]  /*49a0*/  IMAD.U32 R221, R217, 0x10000, RZ ;  /* 0x00010000d9dd7824 */ /* 0x022fe200078e00ff */
[----:B------:R-:W-:Y:S01]  /*49b0*/  ISETP.GT.AND P4, PT, R3, 0x8, PT ;  /* 0x000000080300780c */ /* 0x000fe20003f84270 */
[----:B------:R-:W-:Y:S01]  /*49c0*/  BSSY B1, `(.L_x_39) ;  /* 0x000000a000017945 */ /* 0x000fe20003800000 */
[----:B------:R-:W-:Y:S01]  /*49d0*/  LOP3.LUT R17, R17, 0xfffffffb, RZ, 0xc0, !PT ;  /* 0xfffffffb11117812 */ /* 0x000fe200078ec0ff */
[----:B------:R-:W-:Y:S01]  /*49e0*/  FMUL R221, R221, R16 ;  /* 0x00000010dddd7220 */ /* 0x000fe20000400000 */
[----:B------:R-:W-:-:S09]  /*49f0*/  ISETP.GT.AND P0, PT, R0, RZ, P4 ;  /* 0x000000ff0000720c */ /* 0x000fd20002704270 */
[----:B------:R-:W-:Y:S01]  /*4a00*/  @P4 LOP3.LUT R17, R17, 0x4, RZ, 0xfc, !PT ;  /* 0x0000000411114812 */ /* 0x000fe200078efcff */
[----:B---3--:R-:W-:-:S05]  /*4a10*/  FFMA R221, R225, R2, R221 ;  /* 0x00000002e1dd7223 */ /* 0x008fca00000000dd */
[----:B------:R-:W-:-:S05]  /*4a20*/  F2FP.BF16.F32.PACK_AB R221, RZ, R221 ;  /* 0x000000ddffdd723e */ /* 0x000fca00000010ff */
[----:B------:R1:W-:Y:S01]  /*4a30*/  @P2 STG.E.U16 desc[UR36][R6.64+0x2], R221 ;  /* 0x000002dd06002986 */ /* 0x0003e2000c101524 */
[----:B------:R-:W-:Y:S05]  /*4a40*/  @!P0 BRA `(.L_x_40) ;  /* 0x0000000000048947 */ /* 0x000fea0003800000 */
[----:B------:R3:W5:Y:S02]  /*4a50*/  LDG.E.LTC128B.U16 R217, desc[UR36][R14.64+0x10] ;  /* 0x000010240ed97981 */ /* 0x000764000c1e1520 */
.L_x_40:
[----:B------:R-:W-:Y:S05]  /*4a60*/  BSYNC B1 ;  /* 0x0000000000017941 */ /* 0x000fea0003800000 */
.L_x_39:
[----:B------:R-:W4:Y:S01]  /*4a70*/  LDL.LU R225, [R1+0x190] ;  /* 0x0001900001e17983 */ /* 0x000f220000300800 */
[----:B-1---5:R-:W-:Y:S01]  /*4a80*/  IMAD.U32 R221, R217, 0x10000, RZ ;  /* 0x00010000d9dd7824 */ /* 0x022fe200078e00ff */
[----:B------:R-:W-:Y:S01]  /*4a90*/  ISETP.GT.AND P3, PT, R3, 0x9, PT ;  /* 0x000000090300780c */ /* 0x000fe20003f64270 */
[----:B------:R-:W-:Y:S01]  /*4aa0*/  BSSY B1, `(.L_x_41) ;  /* 0x000000a000017945 */ /* 0x000fe20003800000 */
[----:B------:R-:W-:Y:S01]  /*4ab0*/  LOP3.LUT R17, R17, 0xfffffff7, RZ, 0xc0, !PT ;  /* 0xfffffff711117812 */ /* 0x000fe200078ec0ff */
[----:B------:R-:W-:Y:S01]  /*4ac0*/  FMUL R221, R221, R16 ;  /* 0x00000010dddd7220 */ /* 0x000fe20000400000 */
[----:B------:R-:W-:-:S09]  /*4ad0*/  ISETP.GT.AND P1, PT, R0, RZ, P3 ;  /* 0x000000ff0000720c */ /* 0x000fd20001f24270 */
[----:B------:R-:W-:Y:S01]  /*4ae0*/  @P3 LOP3.LUT R17, R17, 0x8, RZ, 0xfc, !PT ;  /* 0x0000000811113812 */ /* 0x000fe200078efcff */
[----:B----4-:R-:W-:-:S05]  /*4af0*/  FFMA R221, R225, R2, R221 ;  /* 0x00000002e1dd7223 */ /* 0x010fca00000000dd */
[----:B------:R-:W-:-:S05]  /*4b00*/  F2FP.BF16.F32.PACK_AB R221, RZ, R221 ;  /* 0x000000ddffdd723e */ /* 0x000fca00000010ff */
[----:B------:R1:W-:Y:S01]  /*4b10*/  @P0 STG.E.U16 desc[UR36][R4.64+0x10], R221 ;  /* 0x000010dd04000986 */ /* 0x0003e2000c101524 */
[----:B------:R-:W-:Y:S05]  /*4b20*/  @!P1 BRA `(.L_x_42) ;  /* 0x0000000000049947 */ /* 0x000fea0003800000 */
[----:B------:R4:W5:Y:S02]  /*4b30*/  LDG.E.LTC128B.U16 R217, desc[UR36][R14.64+0x12] ;  /* 0x000012240ed97981 */ /* 0x000964000c1e1520 */
.L_x_42:
[----:B------:R-:W-:Y:S05]  /*4b40*/  BSYNC B1 ;  /* 0x0000000000017941 */ /* 0x000fea0003800000 */
.L_x_41:
[----:B------:R-:W2:Y:S01]  /*4b50*/  LDL.LU R225, [R1+0x194] ;  /* 0x0001940001e17983 */ /* 0x000ea20000300800 */
[----:B-1---5:R-:W-:Y:S01]  /*4b60*/  IMAD.U32 R221, R217, 0x10000, RZ ;  /* 0x00010000d9dd7824 */ /* 0x022fe200078e00ff */
[----:B------:R-:W-:Y:S01]  /*4b70*/  ISETP.GT.AND P2, PT, R0, 0x8, P4 ;  /* 0x000000080000780c */ /* 0x000fe20002744270 */
[----:B------:R-:W-:Y:S02]  /*4b80*/  BSSY B1, `(.L_x_43) ;  /* 0x0000007000017945 */ /* 0x000fe40003800000 */
[----:B------:R-:W-:-:S04]  /*4b90*/  FMUL R221, R221, R16 ;  /* 0x00000010dddd7220 */ /* 0x000fc80000400000 */
[----:B--2---:R-:W-:-:S05]  /*4ba0*/  FFMA R221, R225, R2, R221 ;  /* 0x00000002e1dd7223 */ /* 0x004fca00000000dd */
[----:B------:R-:W-:-:S05]  /*4bb0*/  F2FP.BF16.F32.PACK_AB R221, RZ, R221 ;  /* 0x000000ddffdd723e */ /* 0x000fca00000010ff */
[----:B------:R1:W-:Y:S01]  /*4bc0*/  @P1 STG.E.U16 desc[UR36][R4.64+0x12], R221 ;  /* 0x000012dd04001986 */ /* 0x0003e2000c101524 */
[----:B------:R-:W-:Y:S05]  /*4bd0*/  @!P2 BRA `(.L_x_44) ;  /* 0x000000000004a947 */ /* 0x000fea0003800000 */
[----:B------:R2:W5:Y:S02]  /*4be0*/  LDG.E.LTC128B.U16 R217, desc[UR36][R12.64+0x10] ;  /* 0x000010240cd97981 */ /* 0x000564000c1e1520 */
.L_x_44:
[----:B------:R-:W-:Y:S05]  /*4bf0*/  BSYNC B1 ;  /* 0x0000000000017941 */ /* 0x000fea0003800000 */
.L_x_43:
[----:B------:R-:W3:Y:S01]  /*4c00*/  LDL.LU R225, [R1+0x198] ;  /* 0x0001980001e17983 */ /* 0x000ee20000300800 */
[----:B-1---5:R-:W-:Y:S01]  /*4c10*/  IMAD.U32 R221, R217, 0x10000, RZ ;  /* 0x00010000d9dd7824 */ /* 0x022fe200078e00ff */
[----:B------:R-:W-:Y:S01]  /*4c20*/  ISETP.GT.AND P0, PT, R0, 0x8, P3 ;  /* 0x000000080000780c */ /* 0x000fe20001f04270 */
[----:B------:R-:W-:Y:S02]  /*4c30*/  BSSY B1, `(.L_x_45) ;  /* 0x0000007000017945 */ /* 0x000fe40003800000 */
[----:B------:R-:W-:-:S04]  /*4c40*/  FMUL R221, R221, R16 ;  /* 0x00000010dddd7220 */ /* 0x000fc80000400000 */
[----:B---3--:R-:W-:-:S05]  /*4c50*/  FFMA R221, R225, R2, R221 ;  /* 0x00000002e1dd7223 */ /* 0x008fca00000000dd */
[----:B------:R-:W-:-:S05]  /*4c60*/  F2FP.BF16.F32.PACK_AB R221, RZ, R221 ;  /* 0x000000ddffdd723e */ /* 0x000fca00000010ff */
[----:B------:R1:W-:Y:S01]  /*4c70*/  @P2 STG.E.U16 desc[UR36][R6.64+0x10], R221 ;  /* 0x000010dd06002986 */ /* 0x0003e2000c101524 */
[----:B------:R-:W-:Y:S05]  /*4c80*/  @!P0 BRA `(.L_x_46) ;  /* 0x0000000000048947 */ /* 0x000fea0003800000 */
[----:B------:R3:W5:Y:S02]  /*4c90*/  LDG.E.LTC128B.U16 R217, desc[UR36][R12.64+0x12] ;  /* 0x000012240cd97981 */ /* 0x000764000c1e1520 */
.L_x_46:
[----:B------:R-:W-:Y:S05]  /*4ca0*/  BSYNC B1 ;  /* 0x0000000000017941 */ /* 0x000fea0003800000 */
.L_x_45:
[----:B------:R-:W2:Y:S01]  /*4cb0*/  LDL.LU R225, [R1+0x19c] ;  /* 0x00019c0001e17983 */ /* 0x000ea20000300800 */
[----:B-1---5:R-:W-:Y:S01]  /*4cc0*/  IMAD.U32 R221, R217, 0x10000, RZ ;  /* 0x00010000d9dd7824 */ /* 0x022fe200078e00ff */
[----:B------:R-:W-:Y:S01]  /*4cd0*/  ISETP.GT.AND P3, PT, R3, 0x10, PT ;  /* 0x000000100300780c */ /* 0x000fe20003f64270 */
[----:B------:R-:W-:Y:S01]  /*4ce0*/  BSSY B1, `(.L_x_47) ;  /* 0x000000a000017945 */ /* 0x000fe20003800000 */
[----:B------:R-:W-:Y:S01]  /*4cf0*/  LOP3.LUT R17, R17, 0xffffffef, RZ, 0xc0, !PT ;  /* 0xffffffef11117812 */ /* 0x000fe200078ec0ff */
[----:B------:R-:W-:Y:S01]  /*4d00*/  FMUL R221, R221, R16 ;  /* 0x00000010dddd7220 */ /* 0x000fe20000400000 */
[----:B------:R-:W-:-:S09]  /*4d10*/  ISETP.GT.AND P1, PT, R0, RZ, P3 ;  /* 0x000000ff0000720c */ /* 0x000fd20001f24270 */
[----:B------:R-:W-:Y:S01]  /*4d20*/  @P3 LOP3.LUT R17, R17, 0x10, RZ, 0xfc, !PT ;  /* 0x0000001011113812 */ /* 0x000fe200078efcff */
[----:B--2---:R-:W-:-:S05]  /*4d30*/  FFMA R221, R225, R2, R221 ;  /* 0x00000002e1dd7223 */ /* 0x004fca00000000dd */
[----:B------:R-:W-:-:S05]  /*4d40*/  F2FP.BF16.F32.PACK_AB R221, RZ, R221 ;  /* 0x000000ddffdd723e */ /* 0x000fca00000010ff */
[----:B------:R1:W-:Y:S01]  /*4d50*/  @P0 STG.E.U16 desc[UR36][R6.64+0x12], R221 ;  /* 0x000012dd06000986 */ /* 0x0003e2000c101524 */
[----:B------:R-:W-:Y:S05]  /*4d60*/  @!P1 BRA `(.L_x_48) ;  /* 0x0000000000049947 */ /* 0x000fea0003800000 */
[----:B------:R2:W5:Y:S02]  /*4d70*/  LDG.E.LTC128B.U16 R217, desc[UR36][R14.64+0x20] ;  /* 0x000020240ed97981 */ /* 0x000564000c1e1520 */
.L_x_48:
[----:B------:R-:W-:Y:S05]  /*4d80*/  BSYNC B1 ;  /* 0x0000000000017941 */ /* 0x000fea0003800000 */
.L_x_47:
        /* <DEDUP_REMOVED lines=13> */
.L_x_50:
[----:B------:R-:W-:Y:S05]  /*4e60*/  BSYNC B1 ;  /* 0x0000000000017941 */ /* 0x000fea0003800000 */
.L_x_49:
[----:B------:R-:W2:Y:S01]  /*4e70*/  LDL.LU R225, [R1+0x1a4] ;  /* 0x0001a40001e17983 */ /* 0x000ea20000300800 */
[----:B-1---5:R-:W-:Y:S01]  /*4e80*/  IMAD.U32 R221, R217, 0x10000, RZ ;  /* 0x00010000d9dd7824 */ /* 0x022fe200078e00ff */
[----:B------:R-:W-:Y:S03]  /*4e90*/  BSSY B1, `(.L_x_51) ;  /* 0x0000008000017945 */ /* 0x000fe60003800000 */
[----:B------:R-:W-:-:S04]  /*4ea0*/  FMUL R221, R221, R16 ;  /* 0x00000010dddd7220 */ /* 0x000fc80000400000 */
[----:B--2---:R-:W-:-:S05]  /*4eb0*/  FFMA R221, R225, R2, R221 ;  /* 0x00000002e1dd7223 */ /* 0x004fca00000000dd */
[----:B------:R-:W-:-:S05]  /*4ec0*/  F2FP.BF16.F32.PACK_AB R221, RZ, R221 ;  /* 0x000000ddffdd723e */ /* 0x000fca00000010ff */
[----:B------:R1:W-:Y:S01]  /*4ed0*/  @P0 STG.E.U16 desc[UR36][R4.64+0x22], R221 ;  /* 0x000022dd04000986 */ /* 0x0003e2000c101524 */
[----:B------:R-:W-:-:S13]  /*4ee0*/  ISETP.GT.AND P0, PT, R0, 0x8, P3 ;  /* 0x000000080000780c */ /* 0x000fda0001f04270 */
[----:B-1----:R-:W-:Y:S05]  /*4ef0*/  @!P0 BRA `(.L_x_52) ;  /* 0x0000000000048947 */ /* 0x002fea0003800000 */
[----:B------:R1:W5:Y:S02]  /*4f00*/  LDG.E.LTC128B.U16 R217, desc[UR36][R12.64+0x20] ;  /* 0x000020240cd97981 */ /* 0x000364000c1e1520 */
.L_x_52:
[----:B------:R-:W-:Y:S05]  /*4f10*/  BSYNC B1 ;  /* 0x0000000000017941 */ /* 0x000fea0003800000 */
.L_x_51:
[----:B------:R-:W2:Y:S01]  /*4f20*/  LDL.LU R225, [R1+0x1a8] ;  /* 0x0001a80001e17983 */ /* 0x000ea20000300800 */
[----:B-----5:R-:W-:Y:S01]  /*4f30*/  IMAD.U32 R221, R217, 0x10000, RZ ;  /* 0x00010000d9dd7824 */ /* 0x020fe200078e00ff */
[----:B------:R-:W-:Y:S03]  /*4f40*/  BSSY B1, `(.L_x_53) ;  /* 0x0000008000017945 */ /* 0x000fe60003800000 */
[----:B------:R-:W-:-:S04]  /*4f50*/  FMUL R221, R221, R16 ;  /* 0x00000010dddd7220 */ /* 0x000fc80000400000 */
[----:B--2---:R-:W-:-:S05]  /*4f60*/  FFMA R221, R225, R2, R221 ;  /* 0x00000002e1dd7223 */ /* 0x004fca00000000dd */
[----:B------:R-:W-:-:S05]  /*4f70*/  F2FP.BF16.F32.PACK_AB R221, RZ, R221 ;  /* 0x000000ddffdd723e */ /* 0x000fca00000010ff */
[----:B------:R2:W-:Y:S01]  /*4f80*/  @P0 STG.E.U16 desc[UR36][R6.64+0x20], R221 ;  /* 0x000020dd06000986 */ /* 0x0005e2000c101524 */
[----:B------:R-:W-:-:S13]  /*4f90*/  ISETP.GT.AND P0, PT, R0, 0x8, P2 ;  /* 0x000000080000780c */ /* 0x000fda0001704270 */
[----:B--2---:R-:W-:Y:S05]  /*4fa0*/  @!P0 BRA `(.L_x_54) ;  /* 0x0000000000048947 */ /* 0x004fea0003800000 */
[----:B------:R2:W5:Y:S02]  /*4fb0*/  LDG.E.LTC128B.U16 R217, desc[UR36][R12.64+0x22] ;  /* 0x000022240cd97981 */ /* 0x000564000c1e1520 */
.L_x_54:
[----:B------:R-:W-:Y:S05]  /*4fc0*/  BSYNC B1 ;  /* 0x0000000000017941 */ /* 0x000fea0003800000 */
.L_x_53:
[----:B------:R-:W3:Y:S01]  /*4fd0*/  LDL.LU R225, [R1+0x1ac] ;  /* 0x0001ac0001e17983 */ /* 0x000ee20000300800 */
[----:B-----5:R-:W-:Y:S01]  /*4fe0*/  IMAD.U32 R221, R217, 0x10000, RZ ;  /* 0x00010000d9dd7824 */ /* 0x020fe200078e00ff */
[----:B------:R-:W-:Y:S01]  /*4ff0*/  ISETP.GT.AND P2, PT, R3, 0x18, PT ;  /* 0x000000180300780c */ /* 0x000fe20003f44270 */
[----:B------:R-:W-:Y:S01]  /*5000*/  BSSY B1, `(.L_x_55) ;  /* 0x000000a000017945 */ /* 0x000fe20003800000 */
[----:B------:R-:W-:Y:S01]  /*5010*/  LOP3.LUT R22, R22, 0xfffffbff, RZ, 0xc0, !PT ;  /* 0xfffffbff16167812 */ /* 0x000fe200078ec0ff */
[----:B------:R-:W-:-:S10]  /*5020*/  FMUL R221, R221, R16 ;  /* 0x00000010dddd7220 */ /* 0x000fd40000400000 */
[----:B------:R-:W-:Y:S01]  /*5030*/  @P2 LOP3.LUT R22, R22, 0x400, RZ, 0xfc, !PT ;  /* 0x0000040016162812 */ /* 0x000fe200078efcff */
[----:B---3--:R-:W-:-:S05]  /*5040*/  FFMA R221, R225, R2, R221 ;  /* 0x00000002e1dd7223 */ /* 0x008fca00000000dd */
[----:B------:R-:W-:-:S05]  /*5050*/  F2FP.BF16.F32.PACK_AB R221, RZ, R221 ;  /* 0x000000ddffdd723e */ /* 0x000fca00000010ff */
[----:B------:R3:W-:Y:S01]  /*5060*/  @P0 STG.E.U16 desc[UR36][R6.64+0x22], R221 ;  /* 0x000022dd06000986 */ /* 0x0007e2000c101524 */
[----:B------:R-:W-:-:S13]  /*5070*/  ISETP.GT.AND P0, PT, R0, RZ, P2 ;  /* 0x000000ff0000720c */ /* 0x000fda0001704270 */
[----:B---3--:R-:W-:Y:S05]  /*5080*/  @!P0 BRA `(.L_x_56) ;  /* 0x0000000000048947 */ /* 0x008fea0003800000 */
[----:B------:R3:W5:Y:S02]  /*5090*/  LDG.E.LTC128B.U16 R217, desc[UR36][R14.64+0x30] ;  /* 0x000030240ed97981 */ /* 0x000764000c1e1520 */
.L_x_56:
[----:B------:R-:W-:Y:S05]  /*50a0*/  BSYNC B1 ;  /* 0x0000000000017941 */ /* 0x000fea0003800000 */
.L_x_55:
[----:B------:R-:W2:Y:S01]  /*50b0*/  LDL.LU R225, [R1+0x1b0] ;  /* 0x0001b00001e17983 */ /* 0x000ea20000300800 */
[----:B-----5:R-:W-:Y:S01]  /*50c0*/  IMAD.U32 R221, R217, 0x10000, RZ ;  /* 0x00010000d9dd7824 */ /* 0x020fe200078e00ff */
[----:B------:R-:W-:Y:S01]  /*50d0*/  ISETP.GT.AND P1, PT, R3, 0x19, PT ;  /* 0x000000190300780c */ /* 0x000fe20003f24270 */
[----:B------:R-:W-:Y:S01]  /*50e0*/  BSSY B1, `(.L_x_57) ;  /* 0x000000a000017945 */ /* 0x000fe20003800000 */
[----:B------:R-:W-:Y:S01]  /*50f0*/  LOP3.LUT R22, R22, 0xfffffdff, RZ, 0xc0, !PT ;  /* 0xfffffdff16167812 */ /* 0x000fe200078ec0ff */
[----:B------:R-:W-:-:S10]  /*5100*/  FMUL R221, R221, R16 ;  /* 0x00000010dddd7220 */ /* 0x000fd40000400000 */
[----:B------:R-:W-:Y:S01]  /*5110*/  @P1 LOP3.LUT R22, R22, 0x200, RZ, 0xfc, !PT ;  /* 0x0000020016161812 */ /* 0x000fe200078efcff */
[----:B--2---:R-:W-:-:S05]  /*5120*/  FFMA R221, R225, R2, R221 ;  /* 0x00000002e1dd7223 */ /* 0x004fca00000000dd */
[----:B------:R-:W-:-:S05]  /*5130*/  F2FP.BF16.F32.PACK_AB R221, RZ, R221 ;  /* 0x000000ddffdd723e */ /* 0x000fca00000010ff */
[----:B------:R2:W-:Y:S01]  /*5140*/  @P0 STG.E.U16 desc[UR36][R4.64+0x30], R221 ;  /* 0x000030dd04000986 */ /* 0x0005e2000c101524 */
[----:B------:R-:W-:-:S13]  /*5150*/  ISETP.GT.AND P0, PT, R0, RZ, P1 ;  /* 0x000000ff0000720c */ /* 0x000fda0000f04270 */
[----:B--2---:R-:W-:Y:S05]  /*5160*/  @!P0 BRA `(.L_x_58) ;  /* 0x0000000000048947 */ /* 0x004fea0003800000 */
[----:B------:R2:W5:Y:S02]  /*5170*/  LDG.E.LTC128B.U16 R217, desc[UR36][R14.64+0x32] ;  /* 0x000032240ed97981 */ /* 0x000564000c1e1520 */
.L_x_58:
[----:B------:R-:W-:Y:S05]  /*5180*/  BSYNC B1 ;  /* 0x0000000000017941 */ /* 0x000fea0003800000 */
.L_x_57:
[----:B------:R-:W3:Y:S01]  /*5190*/  LDL.LU R225, [R1+0x1b4] ;  /* 0x0001b40001e17983 */ /* 0x000ee20000300800 */
[----:B-----5:R-:W-:Y:S01]  /*51a0*/  IMAD.U32 R221, R217, 0x10000, RZ ;  /* 0x00010000d9dd7824 */ /* 0x020fe200078e00ff */
[----:B------:R-:W-:Y:S03]  /*51b0*/  BSSY B1, `(.L_x_59) ;  /* 0x0000008000017945 */ /* 0x000fe60003800000 */
[----:B------:R-:W-:-:S04]  /*51c0*/  FMUL R221, R221, R16 ;  /* 0x00000010dddd7220 */ /* 0x000fc80000400000 */
[----:B---3--:R-:W-:-:S05]  /*51d0*/  FFMA R221, R225, R2, R221 ;  /* 0x00000002e1dd7223 */ /* 0x008fca00000000dd */
[----:B------:R-:W-:-:S05]  /*51e0*/  F2FP.BF16.F32.PACK_AB R221, RZ, R221 ;  /* 0x000000ddffdd723e */ /* 0x000fca00000010ff */
[----:B------:R3:W-:Y:S01]  /*51f0*/  @P0 STG.E.U16 desc[UR36][R4.64+0x32], R221 ;  /* 0x000032dd04000986 */ /* 0x0007e2000c101524 */
[----:B------:R-:W-:-:S13]  /*5200*/  ISETP.GT.AND P0, PT, R0, 0x8, P2 ;  /* 0x000000080000780c */ /* 0x000fda0001704270 */
[----:B---3--:R-:W-:Y:S05]  /*5210*/  @!P0 BRA `(.L_x_60) ;  /* 0x0000000000048947 */ /* 0x008fea0003800000 */
[----:B------:R3:W5:Y:S02]  /*5220*/  LDG.E.LTC128B.U16 R217, desc[UR36][R12.64+0x30] ;  /* 0x000030240cd97981 */ /* 0x000764000c1e1520 */
.L_x_60:
[----:B------:R-:W-:Y:S05]  /*5230*/  BSYNC B1 ;  /* 0x0000000000017941 */ /* 0x000fea0003800000 */
.L_x_59:
        /* <DEDUP_REMOVED lines=10> */
.L_x_62:
[----:B------:R-:W-:Y:S05]  /*52e0*/  BSYNC B1 ;  /* 0x0000000000017941 */ /* 0x000fea0003800000 */
.L_x_61:
        /* <DEDUP_REMOVED lines=13> */
.L_x_64:
[----:B------:R-:W-:Y:S05]  /*53c0*/  BSYNC B1 ;  /* 0x0000000000017941 */ /* 0x000fea0003800000 */
.L_x_63:
        /* <DEDUP_REMOVED lines=13> */
.L_x_66:
[----:B------:R-:W-:Y:S05]  /*54a0*/  BSYNC B1 ;  /* 0x0000000000017941 */ /* 0x000fea0003800000 */
.L_x_65:
[----:B------:R-:W3:Y:S01]  /*54b0*/  LDL.LU R226, [R1+0x1c4] ;  /* 0x0001c40001e27983 */ /* 0x000ee20000300800 */
[C---:B-----5:R-:W-:Y:S01]  /*54c0*/  IMAD.U32 R221, R217.reuse, 0x10000, RZ ;  /* 0x00010000d9dd7824 */ /* 0x060fe200078e00ff */
[----:B------:R-:W-:Y:S01]  /*54d0*/  BSSY B1, `(.L_x_67) ;  /* 0x0000009000017945 */ /* 0x000fe20003800000 */
[----:B------:R-:W-:Y:S02]  /*54e0*/  PRMT R225, R217, 0x7610, R225 ;  /* 0x00007610d9e17816 */ /* 0x000fe400000000e1 */
[----:B------:R-:W-:-:S04]  /*54f0*/  FMUL R221, R221, R16 ;  /* 0x00000010dddd7220 */ /* 0x000fc80000400000 */
[----:B---3--:R-:W-:-:S05]  /*5500*/  FFMA R221, R226, R2, R221 ;  /* 0x00000002e2dd7223 */ /* 0x008fca00000000dd */
[----:B------:R-:W-:-:S05]  /*5510*/  F2FP.BF16.F32.PACK_AB R221, RZ, R221 ;  /* 0x000000ddffdd723e */ /* 0x000fca00000010ff */
[----:B------:R3:W-:Y:S01]  /*5520*/  @P0 STG.E.U16 desc[UR36][R4.64+0x42], R221 ;  /* 0x000042dd04000986 */ /* 0x0007e2000c101524 */
[----:B------:R-:W-:-:S13]  /*5530*/  ISETP.GT.AND P0, PT, R0, 0x8, P2 ;  /* 0x000000080000780c */ /* 0x000fda0001704270 */
[----:B---3--:R-:W-:Y:S05]  /*5540*/  @!P0 BRA `(.L_x_68) ;  /* 0x0000000000048947 */ /* 0x008fea0003800000 */
[----:B------:R3:W5:Y:S02]  /*5550*/  LDG.E.LTC128B.U16 R225, desc[UR36][R12.64+0x40] ;  /* 0x000040240ce17981 */ /* 0x000764000c1e1520 */
.L_x_68:
[----:B------:R-:W-:Y:S05]  /*5560*/  BSYNC B1 ;  /* 0x0000000000017941 */ /* 0x000fea0003800000 */
.L_x_67:
[----:B------:R-:W2:Y:S01]  /*5570*/  LDL.LU R221, [R1+0x1c8] ;  /* 0x0001c80001dd7983 */ /* 0x000ea20000300800 */
[----:B-----5:R-:W-:Y:S01]  /*5580*/  IMAD.U32 R217, R225, 0x10000, RZ ;  /* 0x00010000e1d97824 */ /* 0x020fe200078e00ff */
[----:B------:R-:W-:Y:S03]  /*5590*/  BSSY B1, `(.L_x_69) ;  /* 0x0000023000017945 */ /* 0x000fe60003800000 */
[----:B------:R-:W-:-:S04]  /*55a0*/  FMUL R217, R217, R16 ;  /* 0x00000010d9d97220 */ /* 0x000fc80000400000 */
[----:B--2---:R-:W-:-:S05]  /*55b0*/  FFMA R217, R221, R2, R217 ;  /* 0x00000002ddd97223 */ /* 0x004fca00000000d9 */
[----:B------:R-:W-:-:S05]  /*55c0*/  F2FP.BF16.F32.PACK_AB R217, RZ, R217 ;  /* 0x000000d9ffd9723e */ /* 0x000fca00000010ff */
[----:B------:R2:W-:Y:S02]  /*55d0*/  @P0 STG.E.U16 desc[UR36][R6.64+0x40], R217 ;  /* 0x000040d906000986 */ /* 0x0005e4000c101524 */
[----:B--2---:R-:W-:-:S05]  /*55e0*/  IADD3 R217, P0, R220, 0x80, RZ ;  /* 0x00000080dcd97810 */ /* 0x004fca0007f1e0ff */
[----:B------:R-:W-:Y:S02]  /*55f0*/  IMAD.X R219, RZ, RZ, UR7, P0 ;  /* 0x00000007ffdb7e24 */ /* 0x000fe400080e06ff */
[----:B------:R-:W-:-:S04]  /*5600*/  IMAD.WIDE.U32 R220, R217, R8, R20 ;  /* 0x00000008d9dc7225 */ /* 0x000fc800078e0014 */
[----:B------:R-:W-:Y:S01]  /*5610*/  IMAD R219, R219, R8, RZ ;  /* 0x00000008dbdb7224 */ /* 0x000fe200078e02ff */
[----:B------:R-:W-:Y:S01]  /*5620*/  LEA R226, P0, R220, R18, 0x1 ;  /* 0x00000012dce27211 */ /* 0x000fe200078008ff */
[----:B------:R-:W-:-:S04]  /*5630*/  IMAD.WIDE.U32 R222, R217, R8, R222 ;  /* 0x00000008d9de7225 */ /* 0x000fc800078e00de */
[----:B------:R-:W-:-:S04]  /*5640*/  IMAD R219, R217, R9, R219 ;  /* 0x00000009d9db7224 */ /* 0x000fc800078e02db */
[----:B------:R-:W-:Y:S02]  /*5650*/  IMAD.IADD R9, R221, 0x1, R219 ;  /* 0x00000001dd097824 */ /* 0x000fe400078e02db */
[----:B------:R-:W-:-:S03]  /*5660*/  IMAD.IADD R20, R219, 0x1, R223 ;  /* 0x00000001db147824 */ /* 0x000fc600078e02df */
[----:B------:R-:W-:Y:S01]  /*5670*/  LEA.HI.X R227, R220, R19, R9, 0x1, P0 ;  /* 0x00000013dce37211 */ /* 0x000fe200000f0c09 */
[----:B------:R-:W-:Y:S01]  /*5680*/  IMAD.WIDE.U32 R8, R217, R8, R10 ;  /* 0x00000008d9087225 */ /* 0x000fe200078e000a */
[----:B------:R-:W-:-:S03]  /*5690*/  IADD3 R220, P0, R10, R222, RZ ;  /* 0x000000de0adc7210 */ /* 0x000fc60007f1e0ff */
[----:B------:R-:W-:Y:S02]  /*56a0*/  IMAD.IADD R9, R219, 0x1, R9 ;  /* 0x00000001db097824 */ /* 0x000fe400078e0209 */
[----:B------:R-:W-:Y:S02]  /*56b0*/  IMAD.X R221, R11, 0x1, R20, P0 ;  /* 0x000000010bdd7824 */ /* 0x000fe400000e0614 */
[----:B------:R-:W-:-:S04]  /*56c0*/  IMAD.WIDE.U32 R8, R216, UR43, R8 ;  /* 0x0000002bd8087c25 */ /* 0x000fc8000f8e0008 */
[----:B------:R-:W-:Y:S01]  /*56d0*/  IMAD.IADD R9, R224, 0x1, R9 ;  /* 0x00000001e0097824 */ /* 0x000fe200078e0209 */
[----:B------:R-:W-:Y:S01]  /*56e0*/  LEA R10, P0, R8, R18, 0x1 ;  /* 0x00000012080a7211 */ /* 0x000fe200078008ff */
[----:B------:R-:W-:-:S03]  /*56f0*/  IMAD.WIDE.U32 R216, R216, UR43, R220 ;  /* 0x0000002bd8d87c25 */ /* 0x000fc6000f8e00dc */
[----:B------:R-:W-:Y:S01]  /*5700*/  LEA.HI.X R11, R8, R19, R9, 0x1, P0 ;  /* 0x00000013080b7211 */ /* 0x000fe200000f0c09 */
[----:B------:R-:W-:Y:S01]  /*5710*/  IMAD.IADD R224, R224, 0x1, R217 ;  /* 0x00000001e0e07824 */ /* 0x000fe200078e02d9 */
[----:B------:R-:W-:-:S04]  /*5720*/  LEA R8, P0, R216, R18, 0x1 ;  /* 0x00000012d8087211 */ /* 0x000fc800078008ff */
[----:B------:R-:W-:Y:S02]  /*5730*/  LEA.HI.X R9, R216, R19, R224, 0x1, P0 ;  /* 0x00000013d8097211 */ /* 0x000fe400000f0ce0 */
[----:B------:R-:W-:-:S05]  /*5740*/  IADD3 R218, P0, R218, R222, RZ ;  /* 0x000000dedada7210 */ /* 0x000fca0007f1e0ff */
[----:B------:R-:W-:Y:S01]  /*5750*/  IMAD.X R20, R20, 0x1, R21, P0 ;  /* 0x0000000114147824 */ /* 0x000fe200000e0615 */
[C---:B------:R-:W-:Y:S02]  /*5760*/  LEA R220, P0, R218.reuse, R18, 0x1 ;  /* 0x00000012dadc7211 */ /* 0x040fe400078008ff */
[----:B------:R-:W-:Y:S02]  /*5770*/  PRMT R18, R225, 0x7610, R18 ;  /* 0x00007610e1127816 */ /* 0x000fe40000000012 */
[----:B------:R-:W-:Y:S02]  /*5780*/  LEA.HI.X R221, R218, R19, R20, 0x1, P0 ;  /* 0x00000013dadd7211 */ /* 0x000fe400000f0c14 */
[----:B------:R-:W-:-:S13]  /*5790*/  ISETP.GT.AND P0, PT, R0, 0x8, P1 ;  /* 0x000000080000780c */ /* 0x000fda0000f04270 */
[----:B------:R-:W-:Y:S05]  /*57a0*/  @!P0 BRA `(.L_x_70) ;  /* 0x0000000000048947 */ /* 0x000fea0003800000 */
[----:B------:R2:W5:Y:S02]  /*57b0*/  LDG.E.LTC128B.U16 R18, desc[UR36][R12.64+0x42] ;  /* 0x000042240c127981 */ /* 0x000564000c1e1520 */
.L_x_70:
[----:B------:R-:W-:Y:S05]  /*57c0*/  BSYNC B1 ;  /* 0x0000000000017941 */ /* 0x000fea0003800000 */
.L_x_69:
        /* <DEDUP_REMOVED lines=13> */
.L_x_72:
[----:B------:R-:W-:Y:S05]  /*58a0*/  BSYNC B1 ;  /* 0x0000000000017941 */ /* 0x000fea0003800000 */
.L_x_71:
        /* <DEDUP_REMOVED lines=13> */
.L_x_74:
[----:B------:R-:W-:Y:S05]  /*5980*/  BSYNC B1 ;  /* 0x0000000000017941 */ /* 0x000fea0003800000 */
.L_x_73:
        /* <DEDUP_REMOVED lines=10> */
.L_x_76:
[----:B------:R-:W-:Y:S05]  /*5a30*/  BSYNC B1 ;  /* 0x0000000000017941 */ /* 0x000fea0003800000 */
.L_x_75:
        /* <DEDUP_REMOVED lines=10> */
.L_x_78:
[----:B------:R-:W-:Y:S05]  /*5ae0*/  BSYNC B1 ;  /* 0x0000000000017941 */ /* 0x000fea0003800000 */
.L_x_77:
        /* <DEDUP_REMOVED lines=13> */
.L_x_80:
[----:B------:R-:W-:Y:S05]  /*5bc0*/  BSYNC B1 ;  /* 0x0000000000017941 */ /* 0x000fea0003800000 */
.L_x_79:
        /* <DEDUP_REMOVED lines=13> */
.L_x_82:
[----:B------:R-:W-:Y:S05]  /*5ca0*/  BSYNC B1 ;  /* 0x0000000000017941 */ /* 0x000fea0003800000 */
.L_x_81:
        /* <DEDUP_REMOVED lines=10> */
.L_x_84:
[----:B------:R-:W-:Y:S05]  /*5d50*/  BSYNC B1 ;  /* 0x0000000000017941 */ /* 0x000fea0003800000 */
.L_x_83:
        /* <DEDUP_REMOVED lines=10> */
.L_x_86:
[----:B------:R-:W-:Y:S05]  /*5e00*/  BSYNC B1 ;  /* 0x0000000000017941 */ /* 0x000fea0003800000 */
.L_x_85:
        /* <DEDUP_REMOVED lines=13> */
.L_x_88:
[----:B------:R-:W-:Y:S05]  /*5ee0*/  BSYNC B1 ;  /* 0x0000000000017941 */ /* 0x000fea0003800000 */
.L_x_87:
        /* <DEDUP_REMOVED lines=13> */
.L_x_90:
[----:B------:R-:W-:Y:S05]  /*5fc0*/  BSYNC B1 ;  /* 0x0000000000017941 */ /* 0x000fea0003800000 */
.L_x_89:
        /* <DEDUP_REMOVED lines=10> */
.L_x_92:
[----:B------:R-:W-:Y:S05]  /*6070*/  BSYNC B1 ;  /* 0x0000000000017941 */ /* 0x000fea0003800000 */
.L_x_91:
        /* <DEDUP_REMOVED lines=10> */
.L_x_94:
[----:B------:R-:W-:Y:S05]  /*6120*/  BSYNC B1 ;  /* 0x0000000000017941 */ /* 0x000fea0003800000 */
.L_x_93:
        /* <DEDUP_REMOVED lines=13> */
.L_x_96:
[----:B------:R-:W-:Y:S05]  /*6200*/  BSYNC B1 ;  /* 0x0000000000017941 */ /* 0x000fea0003800000 */
.L_x_95:
        /* <DEDUP_REMOVED lines=13> */
.L_x_98:
[----:B------:R-:W-:Y:S05]  /*62e0*/  BSYNC B1 ;  /* 0x0000000000017941 */ /* 0x000fea0003800000 */
.L_x_97:
        /* <DEDUP_REMOVED lines=10> */
.L_x_100:
[----:B------:R-:W-:Y:S05]  /*6390*/  BSYNC B1 ;  /* 0x0000000000017941 */ /* 0x000fea0003800000 */
.L_x_99:
        /* <DEDUP_REMOVED lines=10> */
.L_x_102:
[----:B------:R-:W-:Y:S05]  /*6440*/  BSYNC B1 ;  /* 0x0000000000017941 */ /* 0x000fea0003800000 */
.L_x_101:
        /* <DEDUP_REMOVED lines=13> */
.L_x_104:
[----:B------:R-:W-:Y:S05]  /*6520*/  BSYNC B1 ;  /* 0x0000000000017941 */ /* 0x000fea0003800000 */
.L_x_103:
        /* <DEDUP_REMOVED lines=13> */
.L_x_106:
[----:B------:R-:W-:Y:S05]  /*6600*/  BSYNC B1 ;  /* 0x0000000000017941 */ /* 0x000fea0003800000 */
.L_x_105:
        /* <DEDUP_REMOVED lines=10> */
.L_x_108:
[----:B------:R-:W-:Y:S05]  /*66b0*/  BSYNC B1 ;  /* 0x0000000000017941 */ /* 0x000fea0003800000 */
.L_x_107:
        /* <DEDUP_REMOVED lines=10> */
.L_x_110:
[----:B------:R-:W-:Y:S05]  /*6760*/  BSYNC B1 ;  /* 0x0000000000017941 */ /* 0x000fea0003800000 */
.L_x_109:
        /* <DEDUP_REMOVED lines=13> */
.L_x_112:
[----:B------:R-:W-:Y:S05]  /*6840*/  BSYNC B1 ;  /* 0x0000000000017941 */ /* 0x000fea0003800000 */
.L_x_111:
        /* <DEDUP_REMOVED lines=13> */
.L_x_114:
[----:B------:R-:W-:Y:S05]  /*6920*/  BSYNC B1 ;  /* 0x0000000000017941 */ /* 0x000fea0003800000 */
.L_x_113:
        /* <DEDUP_REMOVED lines=10> */
.L_x_116:
[----:B------:R-:W-:Y:S05]  /*69d0*/  BSYNC B1 ;  /* 0x0000000000017941 */ /* 0x000fea0003800000 */
.L_x_115:
        /* <DEDUP_REMOVED lines=10> */
.L_x_118:
[----:B------:R-:W-:Y:S05]  /*6a80*/  BSYNC B1 ;  /* 0x0000000000017941 */ /* 0x000fea0003800000 */
.L_x_117:
        /* <DEDUP_REMOVED lines=13> */
.L_x_120:
[----:B------:R-:W-:Y:S05]  /*6b60*/  BSYNC B1 ;  /* 0x0000000000017941 */ /* 0x000fea0003800000 */
.L_x_119:
        /* <DEDUP_REMOVED lines=13> */
.L_x_122:
[----:B------:R-:W-:Y:S05]  /*6c40*/  BSYNC B1 ;  /* 0x0000000000017941 */ /* 0x000fea0003800000 */
.L_x_121:
        /* <DEDUP_REMOVED lines=10> */
.L_x_124:
[----:B------:R-:W-:Y:S05]  /*6cf0*/  BSYNC B1 ;  /* 0x0000000000017941 */ /* 0x000fea0003800000 */
.L_x_123:
        /* <DEDUP_REMOVED lines=10> */
.L_x_126:
[----:B------:R-:W-:Y:S05]  /*6da0*/  BSYNC B1 ;  /* 0x0000000000017941 */ /* 0x000fea0003800000 */
.L_x_125:
        /* <DEDUP_REMOVED lines=13> */
.L_x_128:
[----:B------:R-:W-:Y:S05]  /*6e80*/  BSYNC B1 ;  /* 0x0000000000017941 */ /* 0x000fea0003800000 */
.L_x_127:
        /* <DEDUP_REMOVED lines=13> */
.L_x_130:
[----:B------:R-:W-:Y:S05]  /*6f60*/  BSYNC B1 ;  /* 0x0000000000017941 */ /* 0x000fea0003800000 */
.L_x_129:
        /* <DEDUP_REMOVED lines=10> */
.L_x_132:
[----:B------:R-:W-:Y:S05]  /*7010*/  BSYNC B1 ;  /* 0x0000000000017941 */ /* 0x000fea0003800000 */
.L_x_131:
        /* <DEDUP_REMOVED lines=10> */
.L_x_134:
[----:B------:R-:W-:Y:S05]  /*70c0*/  BSYNC B1 ;  /* 0x0000000000017941 */ /* 0x000fea0003800000 */
.L_x_133:
        /* <DEDUP_REMOVED lines=13> */
.L_x_136:
[----:B------:R-:W-:Y:S05]  /*71a0*/  BSYNC B1 ;  /* 0x0000000000017941 */ /* 0x000fea0003800000 */
.L_x_135:
        /* <DEDUP_REMOVED lines=13> */
.L_x_138:
[----:B------:R-:W-:Y:S05]  /*7280*/  BSYNC B1 ;  /* 0x0000000000017941 */ /* 0x000fea0003800000 */
.L_x_137:
        /* <DEDUP_REMOVED lines=10> */
.L_x_140:
[----:B------:R-:W-:Y:S05]  /*7330*/  BSYNC B1 ;  /* 0x0000000000017941 */ /* 0x000fea0003800000 */
.L_x_139:
        /* <DEDUP_REMOVED lines=10> */
.L_x_142:
[----:B------:R-:W-:Y:S05]  /*73e0*/  BSYNC B1 ;  /* 0x0000000000017941 */ /* 0x000fea0003800000 */
.L_x_141:
        /* <DEDUP_REMOVED lines=13> */
.L_x_144:
[----:B------:R-:W-:Y:S05]  /*74c0*/  BSYNC B1 ;  /* 0x0000000000017941 */ /* 0x000fea0003800000 */
.L_x_143:
        /* <DEDUP_REMOVED lines=13> */
.L_x_146:
[----:B------:R-:W-:Y:S05]  /*75a0*/  BSYNC B1 ;  /* 0x0000000000017941 */ /* 0x000fea0003800000 */
.L_x_145:
        /* <DEDUP_REMOVED lines=10> */
.L_x_148:
[----:B------:R-:W-:Y:S05]  /*7650*/  BSYNC B1 ;  /* 0x0000000000017941 */ /* 0x000fea0003800000 */
.L_x_147:
        /* <DEDUP_REMOVED lines=10> */
.L_x_150:
[----:B------:R-:W-:Y:S05]  /*7700*/  BSYNC B1 ;  /* 0x0000000000017941 */ /* 0x000fea0003800000 */
.L_x_149:
        /* <DEDUP_REMOVED lines=13> */
.L_x_152:
[----:B------:R-:W-:Y:S05]  /*77e0*/  BSYNC B1 ;  /* 0x0000000000017941 */ /* 0x000fea0003800000 */
.L_x_151:
        /* <DEDUP_REMOVED lines=13> */
.L_x_154:
[----:B------:R-:W-:Y:S05]  /*78c0*/  BSYNC B1 ;  /* 0x0000000000017941 */ /* 0x000fea0003800000 */
.L_x_153:
        /* <DEDUP_REMOVED lines=10> */
.L_x_156:
[----:B------:R-:W-:Y:S05]  /*7970*/  BSYNC B1 ;  /* 0x0000000000017941 */ /* 0x000fea0003800000 */
.L_x_155:
        /* <DEDUP_REMOVED lines=10> */
.L_x_158:
[----:B------:R-:W-:Y:S05]  /*7a20*/  BSYNC B1 ;  /* 0x0000000000017941 */ /* 0x000fea0003800000 */
.L_x_157:
        /* <DEDUP_REMOVED lines=13> */
.L_x_160:
[----:B------:R-:W-:Y:S05]  /*7b00*/  BSYNC B1 ;  /* 0x0000000000017941 */ /* 0x000fea0003800000 */
.L_x_159:
        /* <DEDUP_REMOVED lines=13> */
.L_x_162:
[----:B------:R-:W-:Y:S05]  /*7be0*/  BSYNC B1 ;  /* 0x0000000000017941 */ /* 0x000fea0003800000 */
.L_x_161:
        /* <DEDUP_REMOVED lines=10> */
.L_x_164:
[----:B------:R-:W-:Y:S05]  /*7c90*/  BSYNC B1 ;  /* 0x0000000000017941 */ /* 0x000fea0003800000 */
.L_x_163:
        /* <DEDUP_REMOVED lines=10> */
.L_x_166:
[----:B------:R-:W-:Y:S05]  /*7d40*/  BSYNC B1 ;  /* 0x0000000000017941 */ /* 0x000fea0003800000 */
.L_x_165:
        /* <DEDUP_REMOVED lines=13> */
.L_x_168:
[----:B------:R-:W-:Y:S05]  /*7e20*/  BSYNC B1 ;  /* 0x0000000000017941 */ /* 0x000fea0003800000 */
.L_x_167:
        /* <DEDUP_REMOVED lines=13> */
.L_x_170:
[----:B------:R-:W-:Y:S05]  /*7f00*/  BSYNC B1 ;  /* 0x0000000000017941 */ /* 0x000fea0003800000 */
.L_x_169:
        /* <DEDUP_REMOVED lines=10> */
.L_x_172:
[----:B------:R-:W-:Y:S05]  /*7fb0*/  BSYNC B1 ;  /* 0x0000000000017941 */ /* 0x000fea0003800000 */
.L_x_171:
        /* <DEDUP_REMOVED lines=10> */
.L_x_174:
[----:B------:R-:W-:Y:S05]  /*8060*/  BSYNC B1 ;  /* 0x0000000000017941 */ /* 0x000fea0003800000 */
.L_x_173:
        /* <DEDUP_REMOVED lines=13> */
.L_x_176:
[----:B------:R-:W-:Y:S05]  /*8140*/  BSYNC B1 ;  /* 0x0000000000017941 */ /* 0x000fea0003800000 */
.L_x_175:
        /* <DEDUP_REMOVED lines=13> */
.L_x_178:
[----:B------:R-:W-:Y:S05]  /*8220*/  BSYNC B1 ;  /* 0x0000000000017941 */ /* 0x000fea0003800000 */
.L_x_177:
        /* <DEDUP_REMOVED lines=10> */
.L_x_180:
[----:B------:R-:W-:Y:S05]  /*82d0*/  BSYNC B1 ;  /* 0x0000000000017941 */ /* 0x000fea0003800000 */
.L_x_179:
        /* <DEDUP_REMOVED lines=10> */
.L_x_182:
[----:B------:R-:W-:Y:S05]  /*8380*/  BSYNC B1 ;  /* 0x0000000000017941 */ /* 0x000fea0003800000 */
.L_x_181:
        /* <DEDUP_REMOVED lines=13> */
.L_x_184:
[----:B------:R-:W-:Y:S05]  /*8460*/  BSYNC B1 ;  /* 0x0000000000017941 */ /* 0x000fea0003800000 */
.L_x_183:
        /* <DEDUP_REMOVED lines=13> */
.L_x_186:
[----:B------:R-:W-:Y:S05]  /*8540*/  BSYNC B1 ;  /* 0x0000000000017941 */ /* 0x000fea0003800000 */
.L_x_185:
        /* <DEDUP_REMOVED lines=10> */
.L_x_188:
[----:B------:R-:W-:Y:S05]  /*85f0*/  BSYNC B1 ;  /* 0x0000000000017941 */ /* 0x000fea0003800000 */
.L_x_187:
        /* <DEDUP_REMOVED lines=10> */
.L_x_190:
[----:B------:R-:W-:Y:S05]  /*86a0*/  BSYNC B1 ;  /* 0x0000000000017941 */ /* 0x000fea0003800000 */
.L_x_189:
        /* <DEDUP_REMOVED lines=13> */
.L_x_192:
[----:B------:R-:W-:Y:S05]  /*8780*/  BSYNC B1 ;  /* 0x0000000000017941 */ /* 0x000fea0003800000 */
.L_x_191:
        /* <DEDUP_REMOVED lines=13> */
.L_x_194:
[----:B------:R-:W-:Y:S05]  /*8860*/  BSYNC B1 ;  /* 0x0000000000017941 */ /* 0x000fea0003800000 */
.L_x_193:
        /* <DEDUP_REMOVED lines=10> */
.L_x_196:
[----:B------:R-:W-:Y:S05]  /*8910*/  BSYNC B1 ;  /* 0x0000000000017941 */ /* 0x000fea0003800000 */
.L_x_195:
        /* <DEDUP_REMOVED lines=10> */
.L_x_198:
[----:B------:R-:W-:Y:S05]  /*89c0*/  BSYNC B1 ;  /* 0x0000000000017941 */ /* 0x000fea0003800000 */
.L_x_197:
        /* <DEDUP_REMOVED lines=13> */
.L_x_200:
[----:B------:R-:W-:Y:S05]  /*8aa0*/  BSYNC B1 ;  /* 0x0000000000017941 */ /* 0x000fea0003800000 */
.L_x_199:
        /* <DEDUP_REMOVED lines=13> */
.L_x_202:
[----:B------:R-:W-:Y:S05]  /*8b80*/  BSYNC B1 ;  /* 0x0000000000017941 */ /* 0x000fea0003800000 */
.L_x_201:
        /* <DEDUP_REMOVED lines=10> */
.L_x_204:
[----:B------:R-:W-:Y:S05]  /*8c30*/  BSYNC B1 ;  /* 0x0000000000017941 */ /* 0x000fea0003800000 */
.L_x_203:
        /* <DEDUP_REMOVED lines=10> */
.L_x_206:
[----:B------:R-:W-:Y:S05]  /*8ce0*/  BSYNC B1 ;  /* 0x0000000000017941 */ /* 0x000fea0003800000 */
.L_x_205:
[----:B------:R-:W3:Y:S01]  /*8cf0*/  LDL.LU R20, [R1+0x2dc] ;  /* 0x0002dc0001147983 */ /* 0x000ee20000300800 */
[----:B-----5:R-:W-:Y:S01]  /*8d00*/  IMAD.U32 R19, R18, 0x10000, RZ ;  /* 0x0001000012137824 */ /* 0x020fe200078e00ff */
[----:B------:R-:W-:Y:S01]  /*8d10*/  ISETP.GT.AND P3, PT, R3, 0xb0, PT ;  /* 0x000000b00300780c */ /* 0x000fe20003f64270 */
[----:B------:R-:W-:Y:S02]  /*8d20*/  BSSY B1, `(.L_x_207) ;  /* 0x0000008000017945 */ /* 0x000fe40003800000 */
[----:B------:R-:W-:-:S04]  /*8d30*/  FMUL R19, R19, R16 ;  /* 0x0000001013137220 */ /* 0x000fc80000400000 */
[----:B---3--:R-:W-:-:S05]  /*8d40*/  FFMA R19, R20, R2, R19 ;  /* 0x0000000214137223 */ /* 0x008fca0000000013 */
[----:B------:R-:W-:-:S05]  /*8d50*/  F2FP.BF16.F32.PACK_AB R19, RZ, R19 ;  /* 0x00000013ff13723e */ /* 0x000fca00000010ff */
[----:B------:R3:W-:Y:S01]  /*8d60*/  @P0 STG.E.U16 desc[UR36][R6.64+0x152], R19 ;  /* 0x0001521306000986 */ /* 0x0007e2000c101524 */
[----:B------:R-:W-:-:S13]  /*8d70*/  ISETP.GT.AND P0, PT, R0, RZ, P3 ;  /* 0x000000ff0000720c */ /* 0x000fda0001f04270 */
[----:B---3--:R-:W-:Y:S05]  /*8d80*/  @!P0 BRA `(.L_x_208) ;  /* 0x0000000000048947 */ /* 0x008fea0003800000 */
[----:B------:R3:W5:Y:S02]  /*8d90*/  LDG.E.LTC128B.U16 R18, desc[UR36][R14.64+0x160] ;  /* 0x000160240e127981 */ /* 0x000764000c1e1520 */
.L_x_208:
[----:B------:R-:W-:Y:S05]  /*8da0*/  BSYNC B1 ;  /* 0x0000000000017941 */ /* 0x000fea0003800000 */
.L_x_207:
[----:B------:R-:W2:Y:S01]  /*8db0*/  LDL.LU R20, [R1+0x2e0] ;  /* 0x0002e00001147983 */ /* 0x000ea20000300800 */
[----:B-----5:R-:W-:Y:S01]  /*8dc0*/  IMAD.U32 R19, R18, 0x10000, RZ ;  /* 0x0001000012137824 */ /* 0x020fe200078e00ff */
[----:B------:R-:W-:Y:S01]  /*8dd0*/  ISETP.GT.AND P2, PT, R3, 0xb1, PT ;  /* 0x000000b10300780c */ /* 0x000fe20003f44270 */
[----:B------:R-:W-:Y:S02]  /*8de0*/  BSSY B1, `(.L_x_209) ;  /* 0x0000008000017945 */ /* 0x000fe40003800000 */
[----:B------:R-:W-:-:S04]  /*8df0*/  FMUL R19, R19, R16 ;  /* 0x0000001013137220 */ /* 0x000fc80000400000 */
[----:B--2---:R-:W-:-:S05]  /*8e00*/  FFMA R19, R20, R2, R19 ;  /* 0x0000000214137223 */ /* 0x004fca0000000013 */
[----:B------:R-:W-:-:S05]  /*8e10*/  F2FP.BF16.F32.PACK_AB R19, RZ, R19 ;  /* 0x00000013ff13723e */ /* 0x000fca00000010ff */
[----:B------:R2:W-:Y:S01]  /*8e20*/  @P0 STG.E.U16 desc[UR36][R4.64+0x160], R19 ;  /* 0x0001601304000986 */ /* 0x0005e2000c101524 */
[----:B------:R-:W-:-:S13]  /*8e30*/  ISETP.GT.AND P0, PT, R0, RZ, P2 ;  /* 0x000000ff0000720c */ /* 0x000fda0001704270 */
[----:B--2---:R-:W-:Y:S05]  /*8e40*/  @!P0 BRA `(.L_x_210) ;  /* 0x0000000000048947 */ /* 0x004fea0003800000 */
[----:B------:R2:W5:Y:S02]  /*8e50*/  LDG.E.LTC128B.U16 R18, desc[UR36][R14.64+0x162] ;  /* 0x000162240e127981 */ /* 0x000564000c1e1520 */
.L_x_210:
[----:B------:R-:W-:Y:S05]  /*8e60*/  BSYNC B1 ;  /* 0x0000000000017941 */ /* 0x000fea0003800000 */
.L_x_209:
        /* <DEDUP_REMOVED lines=10> */
.L_x_212:
[----:B------:R-:W-:Y:S05]  /*8f10*/  BSYNC B1 ;  /* 0x0000000000017941 */ /* 0x000fea0003800000 */
.L_x_211:
        /* <DEDUP_REMOVED lines=10> */
.L_x_214:
[----:B------:R-:W-:Y:S05]  /*8fc0*/  BSYNC B1 ;  /* 0x0000000000017941 */ /* 0x000fea0003800000 */
.L_x_213:
        /* <DEDUP_REMOVED lines=11> */
.L_x_216:
[----:B------:R-:W-:Y:S05]  /*9080*/  BSYNC B1 ;  /* 0x0000000000017941 */ /* 0x000fea0003800000 */
.L_x_215:
[----:B------:R-:W2:Y:S01]  /*9090*/  LDL.LU R20, [R1+0x2f0] ;  /* 0x0002f00001147983 */ /* 0x000ea20000300800 */
[----:B-----5:R-:W-:Y:S01]  /*90a0*/  IMAD.U32 R19, R18, 0x10000, RZ ;  /* 0x0001000012137824 */ /* 0x020fe200078e00ff */
[----:B------:R-:W-:Y:S03]  /*90b0*/  BSSY B1, `(.L_x_217) ;  /* 0x0000009000017945 */ /* 0x000fe60003800000 */
[----:B------:R-:W-:-:S04]  /*90c0*/  FMUL R19, R19, R16 ;  /* 0x0000001013137220 */ /* 0x000fc80000400000 */
[----:B--2---:R-:W-:-:S05]  /*90d0*/  FFMA R19, R20, R2, R19 ;  /* 0x0000000214137223 */ /* 0x004fca0000000013 */
[----:B------:R-:W-:-:S05]  /*90e0*/  F2FP.BF16.F32.PACK_AB R19, RZ, R19 ;  /* 0x00000013ff13723e */ /* 0x000fca00000010ff */
[----:B------:R2:W-:Y:S01]  /*90f0*/  @P0 STG.E.U16 desc[UR36][R4.64+0x170], R19 ;  /* 0x0001701304000986 */ /* 0x0005e2000c101524 */
[----:B------:R-:W-:-:S04]  /*9100*/  ISETP.GT.AND P0, PT, R3, 0xb9, PT ;  /* 0x000000b90300780c */ /* 0x000fc80003f04270 */
[----:B------:R-:W-:-:S13]  /*9110*/  ISETP.GT.AND P4, PT, R0, RZ, P0 ;  /* 0x000000ff0000720c */ /* 0x000fda0000784270 */
[----:B--2---:R-:W-:Y:S05]  /*9120*/  @!P4 BRA `(.L_x_218) ;  /* 0x000000000004c947 */ /* 0x004fea0003800000 */
[----:B------:R2:W5:Y:S02]  /*9130*/  LDG.E.LTC128B.U16 R18, desc[UR36][R14.64+0x172] ;  /* 0x000172240e127981 */ /* 0x000564000c1e1520 */
.L_x_218:
[----:B------:R-:W-:Y:S05]  /*9140*/  BSYNC B1 ;  /* 0x0000000000017941 */ /* 0x000fea0003800000 */
.L_x_217:
        /* <DEDUP_REMOVED lines=10> */
.L_x_220:
[----:B------:R-:W-:Y:S05]  /*91f0*/  BSYNC B1 ;  /* 0x0000000000017941 */ /* 0x000fea0003800000 */
.L_x_219:
[----:B------:R-:W2:Y:S01]  /*9200*/  LDL.LU R20, [R1+0x2f8] ;  /* 0x0002f80001147983 */ /* 0x000ea20000300800 */
[C---:B-----5:R-:W-:Y:S01]  /*9210*/  IMAD.U32 R19, R18.reuse, 0x10000, RZ ;  /* 0x0001000012137824 */ /* 0x060fe200078e00ff */
[----:B------:R-:W-:Y:S01]  /*9220*/  BSSY B1, `(.L_x_221) ;  /* 0x0000009000017945 */ /* 0x000fe20003800000 */
[----:B------:R-:W-:Y:S02]  /*9230*/  PRMT R216, R18, 0x7610, R216 ;  /* 0x0000761012d87816 */ /* 0x000fe400000000d8 */
[----:B------:R-:W-:-:S04]  /*9240*/  FMUL R19, R19, R16 ;  /* 0x0000001013137220 */ /* 0x000fc80000400000 */
[----:B--2---:R-:W-:-:S05]  /*9250*/  FFMA R19, R20, R2, R19 ;  /* 0x0000000214137223 */ /* 0x004fca0000000013 */
[----:B------:R-:W-:-:S05]  /*9260*/  F2FP.BF16.F32.PACK_AB R19, RZ, R19 ;  /* 0x00000013ff13723e */ /* 0x000fca00000010ff */
[----:B------:R2:W-:Y:S01]  /*9270*/  @P4 STG.E.U16 desc[UR36][R6.64+0x170], R19 ;  /* 0x0001701306004986 */ /* 0x0005e2000c101524 */
[----:B------:R-:W-:-:S13]  /*9280*/  ISETP.GT.AND P4, PT, R0, 0x8, P0 ;  /* 0x000000080000780c */ /* 0x000fda0000784270 */
[----:B--2---:R-:W-:Y:S05]  /*9290*/  @!P4 BRA `(.L_x_222) ;  /* 0x000000000004c947 */ /* 0x004fea0003800000 */
[----:B------:R2:W5:Y:S02]  /*92a0*/  LDG.E.LTC128B.U16 R216, desc[UR36][R12.64+0x172] ;  /* 0x000172240cd87981 */ /* 0x000564000c1e1520 */
.L_x_222:
[----:B------:R-:W-:Y:S05]  /*92b0*/  BSYNC B1 ;  /* 0x0000000000017941 */ /* 0x000fea0003800000 */
.L_x_221:
[----:B------:R-:W3:Y:S01]  /*92c0*/  LDL.LU R19, [R1+0x2fc] ;  /* 0x0002fc0001137983 */ /* 0x000ee20000300800 */
[----:B-----5:R-:W-:Y:S01]  /*92d0*/  IMAD.U32 R18, R216, 0x10000, RZ ;  /* 0x00010000d8127824 */ /* 0x020fe200078e00ff */
[----:B------:R-:W-:Y:S02]  /*92e0*/  USHF.L.U64.HI UR4, UR8, 0x8, UR9 ;  /* 0x0000000808047899 */ /* 0x000fe40008010209 */
[----:B------:R-:W4:Y:S01]  /*92f0*/  LDL.LU R21, [R1] ;  /* 0x0000000001157983 */ /* 0x000f220000300800 */
[----:B------:R-:W-:-:S04]  /*9300*/  FMUL R18, R18, R16 ;  /* 0x0000001012127220 */ /* 0x000fc80000400000 */
[----:B---3--:R-:W-:-:S05]  /*9310*/  FFMA R18, R19, R2, R18 ;  /* 0x0000000213127223 */ /* 0x008fca0000000012 */
[----:B------:R-:W-:-:S05]  /*9320*/  F2FP.BF16.F32.PACK_AB R18, RZ, R18 ;  /* 0x00000012ff12723e */ /* 0x000fca00000010ff */
[----:B------:R3:W-:Y:S02]  /*9330*/  @P4 STG.E.U16 desc[UR36][R6.64+0x172], R18 ;  /* 0x0001721206004986 */ /* 0x0007e4000c101524 */
[----:B---3--:R-:W-:-:S05]  /*9340*/  IMAD.U32 R18, RZ, RZ, UR8 ;  /* 0x00000008ff127e24 */ /* 0x008fca000f8e00ff */
[----:B------:R-:W-:-:S04]  /*9350*/  LEA R18, P4, R18, R4, 0x8 ;  /* 0x0000000412127211 */ /* 0x000fc800078840ff */
[----:B------:R-:W-:Y:S02]  /*9360*/  IADD3.X R19, R5, UR4, RZ, P4, !PT ;  /* 0x0000000405137c10 */ /* 0x000fe4000a7fe4ff */
[----:B------:R-:W-:-:S13]  /*9370*/  ISETP.GT.AND P4, PT, R0, 0x80, P5 ;  /* 0x000000800000780c */ /* 0x000fda0002f84270 */
[----:B------:R-:W3:Y:S01]  /*9380*/  @P4 LDG.E.LTC128B.U16 R216, desc[UR36][R226.64] ;  /* 0x00000024e2d84981 */ /* 0x000ee2000c1e1520 */
[----:B------:R-:W-:Y:S01]  /*9390*/  BSSY B1, `(.L_x_223) ;  /* 0x000000a000017945 */ /* 0x000fe20003800000 */
[----:B---3--:R-:W-:-:S04]  /*93a0*/  IMAD.U32 R20, R216, 0x10000, RZ ;  /* 0x00010000d8147824 */ /* 0x008fc800078e00ff */
[----:B------:R-:W-:-:S04]  /*93b0*/  FMUL R20, R20, R16 ;  /* 0x0000001014147220 */ /* 0x000fc80000400000 */
[----:B----4-:R-:W-:-:S05]  /*93c0*/  FFMA R20, R21, R2, R20 ;  /* 0x0000000215147223 */ /* 0x010fca0000000014 */
[----:B------:R-:W-:-:S05]  /*93d0*/  F2FP.BF16.F32.PACK_AB R20, RZ, R20 ;  /* 0x00000014ff14723e */ /* 0x000fca00000010ff */
[----:B------:R3:W-:Y:S01]  /*93e0*/  @P4 STG.E.U16 desc[UR36][R18.64], R20 ;  /* 0x0000001412004986 */ /* 0x0007e2000c101524 */
[----:B------:R-:W-:-:S04]  /*93f0*/  LOP3.LUT P4, RZ, R17, 0x2, RZ, 0xc0, !PT ;  /* 0x0000000211ff7812 */ /* 0x000fc8000788c0ff */
[----:B------:R-:W-:-:S13]  /*9400*/  ISETP.GT.AND P4, PT, R0, 0x80, P4 ;  /* 0x000000800000780c */ /* 0x000fda0002784270 */
[----:B---3--:R-:W-:Y:S05]  /*9410*/  @!P4 BRA `(.L_x_224) ;  /* 0x000000000004c947 */ /* 0x008fea0003800000 */
[----:B------:R3:W5:Y:S02]  /*9420*/  LDG.E.LTC128B.U16 R216, desc[UR36][R10.64+0x2] ;  /* 0x000002240ad87981 */ /* 0x000764000c1e1520 */
.L_x_224:
[----:B------:R-:W-:Y:S05]  /*9430*/  BSYNC B1 ;  /* 0x0000000000017941 */ /* 0x000fea0003800000 */
.L_x_223:
[----:B------:R-:W4:Y:S01]  /*9440*/  LDL.LU R21, [R1+0x4] ;  /* 0x0000040001157983 */ /* 0x000f220000300800 */
[----:B-----5:R-:W-:Y:S01]  /*9450*/  IMAD.U32 R20, R216, 0x10000, RZ ;  /* 0x00010000d8147824 */ /* 0x020fe200078e00ff */
[----:B------:R-:W-:Y:S01]  /*9460*/  ISETP.GT.AND P5, PT, R0, 0x88, P5 ;  /* 0x000000880000780c */ /* 0x000fe20002fa4270 */
[----:B------:R-:W-:Y:S02]  /*9470*/  BSSY B1, `(.L_x_225) ;  /* 0x0000009000017945 */ /* 0x000fe40003800000 */
[----:B------:R-:W-:-:S04]  /*9480*/  FMUL R20, R20, R16 ;  /* 0x0000001014147220 */ /* 0x000fc80000400000 */
[----:B----4-:R-:W-:-:S05]  /*9490*/  FFMA R20, R21, R2, R20 ;  /* 0x0000000215147223 */ /* 0x010fca0000000014 */
[----:B------:R-:W-:-:S05]  /*94a0*/  F2FP.BF16.F32.PACK_AB R20, RZ, R20 ;  /* 0x00000014ff14723e */ /* 0x000fca00000010ff */
[----:B------:R4:W-:Y:S02]  /*94b0*/  @P4 STG.E.U16 desc[UR36][R18.64+0x2], R20 ;  /* 0x0000021412004986 */ /* 0x0009e4000c101524 */
[----:B----4-:R-:W-:-:S05]  /*94c0*/  IADD3 R20, P4, R18, R229, RZ ;  /* 0x000000e512147210 */ /* 0x010fca0007f9e0ff */
[----:B------:R-:W-:Y:S01]  /*94d0*/  IMAD.X R21, R19, 0x1, R228, P4 ;  /* 0x0000000113157824 */ /* 0x000fe200020e06e4 */
[----:B------:R-:W-:Y:S07]  /*94e0*/  @!P5 BRA `(.L_x_226) ;  /* 0x000000000004d947 */ /* 0x000fee0003800000 */
[----:B------:R4:W5:Y:S02]  /*94f0*/  LDG.E.LTC128B.U16 R216, desc[UR36][R220.64] ;  /* 0x00000024dcd87981 */ /* 0x000964000c1e1520 */
.L_x_226:
[----:B------:R-:W-:Y:S05]  /*9500*/  BSYNC B1 ;  /* 0x0000000000017941 */ /* 0x000fea0003800000 */
.L_x_225:
[----:B------:R-:W2:Y:S01]  /*9510*/  LDL.LU R218, [R1+0x8] ;  /* 0x0000080001da7983 */ /* 0x000ea20000300800 */
[----:B-----5:R-:W-:Y:S01]  /*9520*/  IMAD.U32 R217, R216, 0x10000, RZ ;  /* 0x00010000d8d97824 */ /* 0x020fe200078e00ff */
[----:B------:R-:W-:Y:S01]  /*9530*/  LOP3.LUT P4, RZ, R17, 0x2, RZ, 0xc0, !PT ;  /* 0x0000000211ff7812 */ /* 0x000fe2000788c0ff */
[----:B------:R-:W-:Y:S02]  /*9540*/  BSSY B1, `(.L_x_227) ;  /* 0x0000008000017945 */ /* 0x000fe40003800000 */
[----:B------:R-:W-:Y:S01]  /*9550*/  FMUL R217, R217, R16 ;  /* 0x00000010d9d97220 */ /* 0x000fe20000400000 */
[----:B------:R-:W-:-:S03]  /*9560*/  ISETP.GT.AND P4, PT, R0, 0x88, P4 ;  /* 0x000000880000780c */ /* 0x000fc60002784270 */
[----:B--2---:R-:W-:-:S05]  /*9570*/  FFMA R217, R218, R2, R217 ;  /* 0x00000002dad97223 */ /* 0x004fca00000000d9 */
[----:B------:R-:W-:-:S05]  /*9580*/  F2FP.BF16.F32.PACK_AB R217, RZ, R217 ;  /* 0x000000d9ffd9723e */ /* 0x000fca00000010ff */
[----:B------:R2:W-:Y:S01]  /*9590*/  @P5 STG.E.U16 desc[UR36][R20.64], R217 ;  /* 0x000000d914005986 */ /* 0x0005e2000c101524 */
[----:B------:R-:W-:Y:S05]  /*95a0*/  @!P4 BRA `(.L_x_228) ;  /* 0x000000000004c947 */ /* 0x000fea0003800000 */
[----:B------:R0:W5:Y:S02]  /*95b0*/  LDG.E.LTC128B.U16 R216, desc[UR36][R8.64+0x2] ;  /* 0x0000022408d87981 */ /* 0x000164000c1e1520 */
.L_x_228:
[----:B------:R-:W-:Y:S05]  /*95c0*/  BSYNC B1 ;  /* 0x0000000000017941 */ /* 0x000fea0003800000 */
.L_x_227:
[----:B------:R-:W3:Y:S01]  /*95d0*/  LDL.LU R218, [R1+0xc] ;  /* 0x00000c0001da7983 */ /* 0x000ee20000300800 */
[----:B--2--5:R-:W-:Y:S01]  /*95e0*/  IMAD.U32 R217, R216, 0x10000, RZ ;  /* 0x00010000d8d97824 */ /* 0x024fe200078e00ff */
[----:B------:R-:W-:Y:S01]  /*95f0*/  LOP3.LUT P5, RZ, R17, 0x4, RZ, 0xc0, !PT ;  /* 0x0000000411ff7812 */ /* 0x000fe200078ac0ff */
[----:B------:R-:W-:Y:S02]  /*9600*/  BSSY B1, `(.L_x_229) ;  /* 0x0000008000017945 */ /* 0x000fe40003800000 */
[----:B------:R-:W-:-:S04]  /*9610*/  FMUL R217, R217, R16 ;  /* 0x00000010d9d97220 */ /* 0x000fc80000400000 */
[----:B---3--:R-:W-:-:S05]  /*9620*/  FFMA R217, R218, R2, R217 ;  /* 0x00000002dad97223 */ /* 0x008fca00000000d9 */
[----:B------:R-:W-:-:S05]  /*9630*/  F2FP.BF16.F32.PACK_AB R217, RZ, R217 ;  /* 0x000000d9ffd9723e */ /* 0x000fca00000010ff */
[----:B------:R2:W-:Y:S01]  /*9640*/  @P4 STG.E.U16 desc[UR36][R20.64+0x2], R217 ;  /* 0x000002d914004986 */ /* 0x0005e2000c101524 */
[----:B------:R-:W-:-:S13]  /*9650*/  ISETP.GT.AND P4, PT, R0, 0x80, P5 ;  /* 0x000000800000780c */ /* 0x000fda0002f84270 */
[----:B--2---:R-:W-:Y:S05]  /*9660*/  @!P4 BRA `(.L_x_230) ;  /* 0x000000000004c947 */ /* 0x004fea0003800000 */
[----:B------:R2:W5:Y:S02]  /*9670*/  LDG.E.LTC128B.U16 R216, desc[UR36][R10.64+0x10] ;  /* 0x000010240ad87981 */ /* 0x000564000c1e1520 */
.L_x_230:
[----:B------:R-:W-:Y:S05]  /*9680*/  BSYNC B1 ;  /* 0x0000000000017941 */ /* 0x000fea0003800000 */
.L_x_229:
[----:B------:R-:W3:Y:S01]  /*9690*/  LDL.LU R218, [R1+0x10] ;  /* 0x0000100001da7983 */ /* 0x000ee20000300800 */
[----:B-----5:R-:W-:Y:S01]  /*96a0*/  IMAD.U32 R217, R216, 0x10000, RZ ;  /* 0x00010000d8d97824 */ /* 0x020fe200078e00ff */
[----:B------:R-:W-:Y:S01]  /*96b0*/  LOP3.LUT P5, RZ, R17, 0x8, RZ, 0xc0, !PT ;  /* 0x0000000811ff7812 */ /* 0x000fe200078ac0ff */
[----:B------:R-:W-:Y:S02]  /*96c0*/  BSSY B1, `(.L_x_231) ;  /* 0x0000008000017945 */ /* 0x000fe40003800000 */
[----:B------:R-:W-:-:S04]  /*96d0*/  FMUL R217, R217, R16 ;  /* 0x00000010d9d97220 */ /* 0x000fc80000400000 */
[----:B---3--:R-:W-:-:S05]  /*96e0*/  FFMA R217, R218, R2, R217 ;  /* 0x00000002dad97223 */ /* 0x008fca00000000d9 */
[----:B------:R-:W-:-:S05]  /*96f0*/  F2FP.BF16.F32.PACK_AB R217, RZ, R217 ;  /* 0x000000d9ffd9723e */ /* 0x000fca00000010ff */
[----:B------:R3:W-:Y:S01]  /*9700*/  @P4 STG.E.U16 desc[UR36][R18.64+0x10], R217 ;  /* 0x000010d912004986 */ /* 0x0007e2000c101524 */
[----:B------:R-:W-:-:S13]  /*9710*/  ISETP.GT.AND P4, PT, R0, 0x80, P5 ;  /* 0x000000800000780c */ /* 0x000fda0002f84270 */
[----:B---3--:R-:W-:Y:S05]  /*9720*/  @!P4 BRA `(.L_x_232) ;  /* 0x000000000004c947 */ /* 0x008fea0003800000 */
[----:B------:R3:W5:Y:S02]  /*9730*/  LDG.E.LTC128B.U16 R216, desc[UR36][R10.64+0x12] ;  /* 0x000012240ad87981 */ /* 0x000764000c1e1520 */
.L_x_232:
[----:B------:R-:W-:Y:S05]  /*9740*/  BSYNC B1 ;  /* 0x0000000000017941 */ /* 0x000fea0003800000 */
.L_x_231:
[----:B------:R-:W2:Y:S01]  /*9750*/  LDL.LU R218, [R1+0x14] ;  /* 0x0000140001da7983 */ /* 0x000ea20000300800 */
[----:B-----5:R-:W-:Y:S01]  /*9760*/  IMAD.U32 R217, R216, 0x10000, RZ ;  /* 0x00010000d8d97824 */ /* 0x020fe200078e00ff */
[----:B------:R-:W-:Y:S03]  /*9770*/  BSSY B1, `(.L_x_233) ;  /* 0x0000009000017945 */ /* 0x000fe60003800000 */
[----:B------:R-:W-:-:S04]  /*9780*/  FMUL R217, R217, R16 ;  /* 0x00000010d9d97220 */ /* 0x000fc80000400000 */
[----:B--2---:R-:W-:-:S05]  /*9790*/  FFMA R217, R218, R2, R217 ;  /* 0x00000002dad97223 */ /* 0x004fca00000000d9 */
[----:B------:R-:W-:-:S05]  /*97a0*/  F2FP.BF16.F32.PACK_AB R217, RZ, R217 ;  /* 0x000000d9ffd9723e */ /* 0x000fca00000010ff */
[----:B------:R2:W-:Y:S01]  /*97b0*/  @P4 STG.E.U16 desc[UR36][R18.64+0x12], R217 ;  /* 0x000012d912004986 */ /* 0x0005e2000c101524 */
[----:B------:R-:W-:-:S04]  /*97c0*/  LOP3.LUT P4, RZ, R17, 0x4, RZ, 0xc0, !PT ;  /* 0x0000000411ff7812 */ /* 0x000fc8000788c0ff */
[----:B------:R-:W-:-:S13]  /*97d0*/  ISETP.GT.AND P4, PT, R0, 0x88, P4 ;  /* 0x000000880000780c */ /* 0x000fda0002784270 */
[----:B--2---:R-:W-:Y:S05]  /*97e0*/  @!P4 BRA `(.L_x_234) ;  /* 0x000000000004c947 */ /* 0x004fea0003800000 */
[----:B------:R2:W5:Y:S02]  /*97f0*/  LDG.E.LTC128B.U16 R216, desc[UR36][R8.64+0x10] ;  /* 0x0000102408d87981 */ /* 0x000564000c1e1520 */
.L_x_234:
[----:B------:R-:W-:Y:S05]  /*9800*/  BSYNC B1 ;  /* 0x0000000000017941 */ /* 0x000fea0003800000 */
.L_x_233:
        /* <DEDUP_REMOVED lines=10> */
.L_x_236:
[----:B------:R-:W-:Y:S05]  /*98b0*/  BSYNC B1 ;  /* 0x0000000000017941 */ /* 0x000fea0003800000 */
.L_x_235:
[----:B------:R-:W2:Y:S01]  /*98c0*/  LDL.LU R218, [R1+0x1c] ;  /* 0x00001c0001da7983 */ /* 0x000ea20000300800 */
[----:B-----5:R-:W-:Y:S01]  /*98d0*/  IMAD.U32 R217, R216, 0x10000, RZ ;  /* 0x00010000d8d97824 */ /* 0x020fe200078e00ff */
[----:B------:R-:W-:Y:S01]  /*98e0*/  LOP3.LUT P5, RZ, R17, 0x10, RZ, 0xc0, !PT ;  /* 0x0000001011ff7812 */ /* 0x000fe200078ac0ff */
[----:B------:R-:W-:Y:S02]  /*98f0*/  BSSY B1, `(.L_x_237) ;  /* 0x0000008000017945 */ /* 0x000fe40003800000 */
[----:B------:R-:W-:-:S04]  /*9900*/  FMUL R217, R217, R16 ;  /* 0x00000010d9d97220 */ /* 0x000fc80000400000 */
[----:B--2---:R-:W-:-:S05]  /*9910*/  FFMA R217, R218, R2, R217 ;  /* 0x00000002dad97223 */ /* 0x004fca00000000d9 */
[----:B------:R-:W-:-:S05]  /*9920*/  F2FP.BF16.F32.PACK_AB R217, RZ, R217 ;  /* 0x000000d9ffd9723e */ /* 0x000fca00000010ff */
[----:B------:R2:W-:Y:S01]  /*9930*/  @P4 STG.E.U16 desc[UR36][R20.64+0x12], R217 ;  /* 0x000012d914004986 */ /* 0x0005e2000c101524 */
[----:B------:R-:W-:-:S13]  /*9940*/  ISETP.GT.AND P4, PT, R0, 0x80, P5 ;  /* 0x000000800000780c */ /* 0x000fda0002f84270 */
[----:B--2---:R-:W-:Y:S05]  /*9950*/  @!P4 BRA `(.L_x_238) ;  /* 0x000000000004c947 */ /* 0x004fea0003800000 */
[----:B------:R2:W5:Y:S02]  /*9960*/  LDG.E.LTC128B.U16 R216, desc[UR36][R10.64+0x20] ;  /* 0x000020240ad87981 */ /* 0x000564000c1e1520 */
.L_x_238:
[----:B------:R-:W-:Y:S05]  /*9970*/  BSYNC B1 ;  /* 0x0000000000017941 */ /* 0x000fea0003800000 */
.L_x_237:
        /* <DEDUP_REMOVED lines=11> */
.L_x_240:
[----:B------:R-:W-:Y:S05]  /*9a30*/  BSYNC B1 ;  /* 0x0000000000017941 */ /* 0x000fea0003800000 */
.L_x_239:
        /* <DEDUP_REMOVED lines=11> */
.L_x_242:
[----:B------:R-:W-:Y:S05]  /*9af0*/  BSYNC B1 ;  /* 0x0000000000017941 */ /* 0x000fea0003800000 */
.L_x_241:
        /* <DEDUP_REMOVED lines=10> */
.L_x_244:
[----:B------:R-:W-:Y:S05]  /*9ba0*/  BSYNC B1 ;  /* 0x0000000000017941 */ /* 0x000fea0003800000 */
.L_x_243:
        /* <DEDUP_REMOVED lines=11> */
.L_x_246:
[----:B------:R-:W-:Y:S05]  /*9c60*/  BSYNC B1 ;  /* 0x0000000000017941 */ /* 0x000fea0003800000 */
.L_x_245:
        /* <DEDUP_REMOVED lines=11> */
.L_x_248:
[----:B------:R-:W-:Y:S05]  /*9d20*/  BSYNC B1 ;  /* 0x0000000000017941 */ /* 0x000fea0003800000 */
.L_x_247:
        /* <DEDUP_REMOVED lines=11> */
.L_x_250:
[----:B------:R-:W-:Y:S05]  /*9de0*/  BSYNC B1 ;  /* 0x0000000000017941 */ /* 0x000fea0003800000 */
.L_x_249:
        /* <DEDUP_REMOVED lines=10> */
.L_x_252:
[----:B------:R-:W-:Y:S05]  /*9e90*/  BSYNC B1 ;  /* 0x0000000000017941 */ /* 0x000fea0003800000 */
.L_x_251:
        /* <DEDUP_REMOVED lines=11> */
.L_x_254:
[----:B------:R-:W-:Y:S05]  /*9f50*/  BSYNC B1 ;  /* 0x0000000000017941 */ /* 0x000fea0003800000 */
.L_x_253:
        /* <DEDUP_REMOVED lines=11> */
.L_x_256:
[----:B------:R-:W-:Y:S05]  /*a010*/  BSYNC B1 ;  /* 0x0000000000017941 */ /* 0x000fea0003800000 */
.L_x_255:
        /* <DEDUP_REMOVED lines=11> */
.L_x_258:
[----:B------:R-:W-:Y:S05]  /*a0d0*/  BSYNC B1 ;  /* 0x0000000000017941 */ /* 0x000fea0003800000 */
.L_x_257:
        /* <DEDUP_REMOVED lines=10> */
.L_x_260:
[----:B------:R-:W-:Y:S05]  /*a180*/  BSYNC B1 ;  /* 0x0000000000017941 */ /* 0x000fea0003800000 */
.L_x_259:
        /* <DEDUP_REMOVED lines=11> */
.L_x_262:
[----:B------:R-:W-:Y:S05]  /*a240*/  BSYNC B1 ;  /* 0x0000000000017941 */ /* 0x000fea0003800000 */
.L_x_261:
        /* <DEDUP_REMOVED lines=11> */
.L_x_264:
[----:B------:R-:W-:Y:S05]  /*a300*/  BSYNC B1 ;  /* 0x0000000000017941 */ /* 0x000fea0003800000 */
.L_x_263:
        /* <DEDUP_REMOVED lines=11> */
.L_x_266:
[----:B------:R-:W-:Y:S05]  /*a3c0*/  BSYNC B1 ;  /* 0x0000000000017941 */ /* 0x000fea0003800000 */
.L_x_265:
        /* <DEDUP_REMOVED lines=10> */
.L_x_268:
[----:B------:R-:W-:Y:S05]  /*a470*/  BSYNC B1 ;  /* 0x0000000000017941 */ /* 0x000fea0003800000 */
.L_x_267:
        /* <DEDUP_REMOVED lines=11> */
.L_x_270:
[----:B------:R-:W-:Y:S05]  /*a530*/  BSYNC B1 ;  /* 0x0000000000017941 */ /* 0x000fea0003800000 */
.L_x_269:
        /* <DEDUP_REMOVED lines=11> */
.L_x_272:
[----:B------:R-:W-:Y:S05]  /*a5f0*/  BSYNC B1 ;  /* 0x0000000000017941 */ /* 0x000fea0003800000 */
.L_x_271:
        /* <DEDUP_REMOVED lines=11> */
.L_x_274:
[----:B------:R-:W-:Y:S05]  /*a6b0*/  BSYNC B1 ;  /* 0x0000000000017941 */ /* 0x000fea0003800000 */
.L_x_273:
        /* <DEDUP_REMOVED lines=10> */
.L_x_276:
[----:B------:R-:W-:Y:S05]  /*a760*/  BSYNC B1 ;  /* 0x0000000000017941 */ /* 0x000fea0003800000 */
.L_x_275:
        /* <DEDUP_REMOVED lines=11> */
.L_x_278:
[----:B------:R-:W-:Y:S05]  /*a820*/  BSYNC B1 ;  /* 0x0000000000017941 */ /* 0x000fea0003800000 */
.L_x_277:
        /* <DEDUP_REMOVED lines=11> */
.L_x_280:
[----:B------:R-:W-:Y:S05]  /*a8e0*/  BSYNC B1 ;  /* 0x0000000000017941 */ /* 0x000fea0003800000 */
.L_x_279:
        /* <DEDUP_REMOVED lines=11> */
.L_x_282:
[----:B------:R-:W-:Y:S05]  /*a9a0*/  BSYNC B1 ;  /* 0x0000000000017941 */ /* 0x000fea0003800000 */
.L_x_281:
        /* <DEDUP_REMOVED lines=10> */
.L_x_284:
[----:B------:R-:W-:Y:S05]  /*aa50*/  BSYNC B1 ;  /* 0x0000000000017941 */ /* 0x000fea0003800000 */
.L_x_283:
        /* <DEDUP_REMOVED lines=11> */
.L_x_286:
[----:B------:R-:W-:Y:S05]  /*ab10*/  BSYNC B1 ;  /* 0x0000000000017941 */ /* 0x000fea0003800000 */
.L_x_285:
        /* <DEDUP_REMOVED lines=11> */
.L_x_288:
[----:B------:R-:W-:Y:S05]  /*abd0*/  BSYNC B1 ;  /* 0x0000000000017941 */ /* 0x000fea0003800000 */
.L_x_287:
        /* <DEDUP_REMOVED lines=11> */
.L_x_290:
[----:B------:R-:W-:Y:S05]  /*ac90*/  BSYNC B1 ;  /* 0x0000000000017941 */ /* 0x000fea0003800000 */
.L_x_289:
        /* <DEDUP_REMOVED lines=10> */
.L_x_292:
[----:B------:R-:W-:Y:S05]  /*ad40*/  BSYNC B1 ;  /* 0x0000000000017941 */ /* 0x000fea0003800000 */
.L_x_291:
        /* <DEDUP_REMOVED lines=11> */
.L_x_294:
[----:B------:R-:W-:Y:S05]  /*ae00*/  BSYNC B1 ;  /* 0x0000000000017941 */ /* 0x000fea0003800000 */
.L_x_293:
        /* <DEDUP_REMOVED lines=11> */
.L_x_296:
[----:B------:R-:W-:Y:S05]  /*aec0*/  BSYNC B1 ;  /* 0x0000000000017941 */ /* 0x000fea0003800000 */
.L_x_295:
        /* <DEDUP_REMOVED lines=11> */
.L_x_298:
[----:B------:R-:W-:Y:S05]  /*af80*/  BSYNC B1 ;  /* 0x0000000000017941 */ /* 0x000fea0003800000 */
.L_x_297:
        /* <DEDUP_REMOVED lines=10> */
.L_x_300:
[----:B------:R-:W-:Y:S05]  /*b030*/  BSYNC B1 ;  /* 0x0000000000017941 */ /* 0x000fea0003800000 */
.L_x_299:
        /* <DEDUP_REMOVED lines=11> */
.L_x_302:
[----:B------:R-:W-:Y:S05]  /*b0f0*/  BSYNC B1 ;  /* 0x0000000000017941 */ /* 0x000fea0003800000 */
.L_x_301:
        /* <DEDUP_REMOVED lines=11> */
.L_x_304:
[----:B------:R-:W-:Y:S05]  /*b1b0*/  BSYNC B1 ;  /* 0x0000000000017941 */ /* 0x000fea0003800000 */
.L_x_303:
        /* <DEDUP_REMOVED lines=11> */
.L_x_306:
[----:B------:R-:W-:Y:S05]  /*b270*/  BSYNC B1 ;  /* 0x0000000000017941 */ /* 0x000fea0003800000 */
.L_x_305:
        /* <DEDUP_REMOVED lines=10> */
.L_x_308:
[----:B------:R-:W-:Y:S05]  /*b320*/  BSYNC B1 ;  /* 0x0000000000017941 */ /* 0x000fea0003800000 */
.L_x_307:
        /* <DEDUP_REMOVED lines=11> */
.L_x_310:
[----:B------:R-:W-:Y:S05]  /*b3e0*/  BSYNC B1 ;  /* 0x0000000000017941 */ /* 0x000fea0003800000 */
.L_x_309:
        /* <DEDUP_REMOVED lines=11> */
.L_x_312:
[----:B------:R-:W-:Y:S05]  /*b4a0*/  BSYNC B1 ;  /* 0x0000000000017941 */ /* 0x000fea0003800000 */
.L_x_311:
        /* <DEDUP_REMOVED lines=11> */
.L_x_314:
[----:B------:R-:W-:Y:S05]  /*b560*/  BSYNC B1 ;  /* 0x0000000000017941 */ /* 0x000fea0003800000 */
.L_x_313:
        /* <DEDUP_REMOVED lines=10> */
.L_x_316:
[----:B------:R-:W-:Y:S05]  /*b610*/  BSYNC B1 ;  /* 0x0000000000017941 */ /* 0x000fea0003800000 */
.L_x_315:
        /* <DEDUP_REMOVED lines=11> */
.L_x_318:
[----:B------:R-:W-:Y:S05]  /*b6d0*/  BSYNC B1 ;  /* 0x0000000000017941 */ /* 0x000fea0003800000 */
.L_x_317:
        /* <DEDUP_REMOVED lines=11> */
.L_x_320:
[----:B------:R-:W-:Y:S05]  /*b790*/  BSYNC B1 ;  /* 0x0000000000017941 */ /* 0x000fea0003800000 */
.L_x_319:
        /* <DEDUP_REMOVED lines=11> */
.L_x_322:
[----:B------:R-:W-:Y:S05]  /*b850*/  BSYNC B1 ;  /* 0x0000000000017941 */ /* 0x000fea0003800000 */
.L_x_321:
        /* <DEDUP_REMOVED lines=10> */
.L_x_324:
[----:B------:R-:W-:Y:S05]  /*b900*/  BSYNC B1 ;  /* 0x0000000000017941 */ /* 0x000fea0003800000 */
.L_x_323:
        /* <DEDUP_REMOVED lines=11> */
.L_x_326:
[----:B------:R-:W-:Y:S05]  /*b9c0*/  BSYNC B1 ;  /* 0x0000000000017941 */ /* 0x000fea0003800000 */
.L_x_325:
        /* <DEDUP_REMOVED lines=11> */
.L_x_328:
[----:B------:R-:W-:Y:S05]  /*ba80*/  BSYNC B1 ;  /* 0x0000000000017941 */ /* 0x000fea0003800000 */
.L_x_327:
        /* <DEDUP_REMOVED lines=11> */
.L_x_330:
[----:B------:R-:W-:Y:S05]  /*bb40*/  BSYNC B1 ;  /* 0x0000000000017941 */ /* 0x000fea0003800000 */
.L_x_329:
        /* <DEDUP_REMOVED lines=10> */
.L_x_332:
[----:B------:R-:W-:Y:S05]  /*bbf0*/  BSYNC B1 ;  /* 0x0000000000017941 */ /* 0x000fea0003800000 */
.L_x_331:
        /* <DEDUP_REMOVED lines=11> */
.L_x_334:
[----:B------:R-:W-:Y:S05]  /*bcb0*/  BSYNC B1 ;  /* 0x0000000000017941 */ /* 0x000fea0003800000 */
.L_x_333:
        /* <DEDUP_REMOVED lines=11> */
.L_x_336:
[----:B------:R-:W-:Y:S05]  /*bd70*/  BSYNC B1 ;  /* 0x0000000000017941 */ /* 0x000fea0003800000 */
.L_x_335:
        /* <DEDUP_REMOVED lines=11> */
.L_x_338:
[----:B------:R-:W-:Y:S05]  /*be30*/  BSYNC B1 ;  /* 0x0000000000017941 */ /* 0x000fea0003800000 */
.L_x_337:
        /* <DEDUP_REMOVED lines=10> */
.L_x_340:
[----:B------:R-:W-:Y:S05]  /*bee0*/  BSYNC B1 ;  /* 0x0000000000017941 */ /* 0x000fea0003800000 */
.L_x_339:
        /* <DEDUP_REMOVED lines=11> */
.L_x_342:
[----:B------:R-:W-:Y:S05]  /*bfa0*/  BSYNC B1 ;  /* 0x0000000000017941 */ /* 0x000fea0003800000 */
.L_x_341:
        /* <DEDUP_REMOVED lines=11> */
.L_x_344:
[----:B------:R-:W-:Y:S05]  /*c060*/  BSYNC B1 ;  /* 0x0000000000017941 */ /* 0x000fea0003800000 */
.L_x_343:
        /* <DEDUP_REMOVED lines=11> */
.L_x_346:
[----:B------:R-:W-:Y:S05]  /*c120*/  BSYNC B1 ;  /* 0x0000000000017941 */ /* 0x000fea0003800000 */
.L_x_345:
        /* <DEDUP_REMOVED lines=10> */
.L_x_348:
[----:B------:R-:W-:Y:S05]  /*c1d0*/  BSYNC B1 ;  /* 0x0000000000017941 */ /* 0x000fea0003800000 */
.L_x_347:
        /* <DEDUP_REMOVED lines=11> */
.L_x_350:
[----:B------:R-:W-:Y:S05]  /*c290*/  BSYNC B1 ;  /* 0x0000000000017941 */ /* 0x000fea0003800000 */
.L_x_349:
        /* <DEDUP_REMOVED lines=11> */
.L_x_352:
[----:B------:R-:W-:Y:S05]  /*c350*/  BSYNC B1 ;  /* 0x0000000000017941 */ /* 0x000fea0003800000 */
.L_x_351:
        /* <DEDUP_REMOVED lines=11> */
.L_x_354:
[----:B------:R-:W-:Y:S05]  /*c410*/  BSYNC B1 ;  /* 0x0000000000017941 */ /* 0x000fea0003800000 */
.L_x_353:
        /* <DEDUP_REMOVED lines=10> */
.L_x_356:
[----:B------:R-:W-:Y:S05]  /*c4c0*/  BSYNC B1 ;  /* 0x0000000000017941 */ /* 0x000fea0003800000 */
.L_x_355:
        /* <DEDUP_REMOVED lines=11> */
.L_x_358:
[----:B------:R-:W-:Y:S05]  /*c580*/  BSYNC B1 ;  /* 0x0000000000017941 */ /* 0x000fea0003800000 */
.L_x_357:
        /* <DEDUP_REMOVED lines=11> */
.L_x_360:
[----:B------:R-:W-:Y:S05]  /*c640*/  BSYNC B1 ;  /* 0x0000000000017941 */ /* 0x000fea0003800000 */
.L_x_359:
        /* <DEDUP_REMOVED lines=11> */
.L_x_362:
[----:B------:R-:W-:Y:S05]  /*c700*/  BSYNC B1 ;  /* 0x0000000000017941 */ /* 0x000fea0003800000 */
.L_x_361:
        /* <DEDUP_REMOVED lines=10> */
.L_x_364:
[----:B------:R-:W-:Y:S05]  /*c7b0*/  BSYNC B1 ;  /* 0x0000000000017941 */ /* 0x000fea0003800000 */
.L_x_363:
        /* <DEDUP_REMOVED lines=11> */
.L_x_366:
[----:B------:R-:W-:Y:S05]  /*c870*/  BSYNC B1 ;  /* 0x0000000000017941 */ /* 0x000fea0003800000 */
.L_x_365:
        /* <DEDUP_REMOVED lines=11> */
.L_x_368:
[----:B------:R-:W-:Y:S05]  /*c930*/  BSYNC B1 ;  /* 0x0000000000017941 */ /* 0x000fea0003800000 */
.L_x_367:
        /* <DEDUP_REMOVED lines=11> */
.L_x_370:
[----:B------:R-:W-:Y:S05]  /*c9f0*/  BSYNC B1 ;  /* 0x0000000000017941 */ /* 0x000fea0003800000 */
.L_x_369:
        /* <DEDUP_REMOVED lines=10> */
.L_x_372:
[----:B------:R-:W-:Y:S05]  /*caa0*/  BSYNC B1 ;  /* 0x0000000000017941 */ /* 0x000fea0003800000 */
.L_x_371:
        /* <DEDUP_REMOVED lines=11> */
.L_x_374:
[----:B------:R-:W-:Y:S05]  /*cb60*/  BSYNC B1 ;  /* 0x0000000000017941 */ /* 0x000fea0003800000 */
.L_x_373:
        /* <DEDUP_REMOVED lines=11> */
.L_x_376:
[----:B------:R-:W-:Y:S05]  /*cc20*/  BSYNC B1 ;  /* 0x0000000000017941 */ /* 0x000fea0003800000 */
.L_x_375:
        /* <DEDUP_REMOVED lines=11> */
.L_x_378:
[----:B------:R-:W-:Y:S05]  /*cce0*/  BSYNC B1 ;  /* 0x0000000000017941 */ /* 0x000fea0003800000 */
.L_x_377:
        /* <DEDUP_REMOVED lines=10> */
.L_x_380:
[----:B------:R-:W-:Y:S05]  /*cd90*/  BSYNC B1 ;  /* 0x0000000000017941 */ /* 0x000fea0003800000 */
.L_x_379:
        /* <DEDUP_REMOVED lines=11> */
.L_x_382:
[----:B------:R-:W-:Y:S05]  /*ce50*/  BSYNC B1 ;  /* 0x0000000000017941 */ /* 0x000fea0003800000 */
.L_x_381:
        /* <DEDUP_REMOVED lines=11> */
.L_x_384:
[----:B------:R-:W-:Y:S05]  /*cf10*/  BSYNC B1 ;  /* 0x0000000000017941 */ /* 0x000fea0003800000 */
.L_x_383:
        /* <DEDUP_REMOVED lines=11> */
.L_x_386:
[----:B------:R-:W-:Y:S05]  /*cfd0*/  BSYNC B1 ;  /* 0x0000000000017941 */ /* 0x000fea0003800000 */
.L_x_385:
        /* <DEDUP_REMOVED lines=10> */
.L_x_388:
[----:B------:R-:W-:Y:S05]  /*d080*/  BSYNC B1 ;  /* 0x0000000000017941 */ /* 0x000fea0003800000 */
.L_x_387:
        /* <DEDUP_REMOVED lines=11> */
.L_x_390:
[----:B------:R-:W-:Y:S05]  /*d140*/  BSYNC B1 ;  /* 0x0000000000017941 */ /* 0x000fea0003800000 */
.L_x_389:
        /* <DEDUP_REMOVED lines=10> */
.L_x_392:
[----:B------:R-:W-:Y:S05]  /*d1f0*/  BSYNC B1 ;  /* 0x0000000000017941 */ /* 0x000fea0003800000 */
.L_x_391:
[----:B------:R-:W2:Y:S01]  /*d200*/  LDL.LU R218, [R1+0x154] ;  /* 0x0001540001da7983 */ /* 0x000ea20000300800 */
[----:B-----5:R-:W-:Y:S01]  /*d210*/  IMAD.U32 R217, R216, 0x10000, RZ ;  /* 0x00010000d8d97824 */ /* 0x020fe200078e00ff */
        /* <DEDUP_REMOVED lines=8> */
.L_x_394:
[----:B------:R-:W-:Y:S05]  /*d2a0*/  BSYNC B1 ;  /* 0x0000000000017941 */ /* 0x000fea0003800000 */
.L_x_393:
[----:B------:R-:W3:Y:S01]  /*d2b0*/  LDL.LU R218, [R1+0x158] ;  /* 0x0001580001da7983 */ /* 0x000ee20000300800 */
[----:B--2--5:R-:W-:Y:S01]  /*d2c0*/  IMAD.U32 R217, R216, 0x10000, RZ ;  /* 0x00010000d8d97824 */ /* 0x024fe200078e00ff */
        /* <DEDUP_REMOVED lines=8> */
.L_x_396:
[----:B------:R-:W-:Y:S05]  /*d350*/  BSYNC B1 ;  /* 0x0000000000017941 */ /* 0x000fea0003800000 */
.L_x_395:
[----:B------:R-:W4:Y:S01]  /*d360*/  LDL.LU R218, [R1+0x15c] ;  /* 0x00015c0001da7983 */ /* 0x000f220000300800 */
[----:B--2--5:R-:W-:Y:S01]  /*d370*/  IMAD.U32 R217, R216, 0x10000, RZ ;  /* 0x00010000d8d97824 */ /* 0x024fe200078e00ff */
[----:B------:R-:W-:Y:S01]  /*d380*/  ISETP.GT.AND P5, PT, R0, 0x80, P3 ;  /* 0x000000800000780c */ /* 0x000fe20001fa4270 */
[----:B------:R-:W-:Y:S02]  /*d390*/  BSSY B1, `(.L_x_397) ;  /* 0x0000007000017945 */ /* 0x000fe40003800000 */
[----:B------:R-:W-:-:S04]  /*d3a0*/  FMUL R217, R217, R16 ;  /* 0x00000010d9d97220 */ /* 0x000fc80000400000 */
[----:B----4-:R-:W-:-:S05]  /*d3b0*/  FFMA R217, R218, R2, R217 ;  /* 0x00000002dad97223 */ /* 0x010fca00000000d9 */
[----:B------:R-:W-:-:S05]  /*d3c0*/  F2FP.BF16.F32.PACK_AB R217, RZ, R217 ;  /* 0x000000d9ffd9723e */ /* 0x000fca00000010ff */
[----:B------:R2:W-:Y:S01]  /*d3d0*/  @P4 STG.E.U16 desc[UR36][R20.64+0x152], R217 ;  /* 0x000152d914004986 */ /* 0x0005e2000c101524 */
[----:B------:R-:W-:Y:S05]  /*d3e0*/  @!P5 BRA `(.L_x_398) ;  /* 0x000000000004d947 */ /* 0x000fea0003800000 */
[----:B------:R4:W5:Y:S02]  /*d3f0*/  LDG.E.LTC128B.U16 R216, desc[UR36][R10.64+0x160] ;  /* 0x000160240ad87981 */ /* 0x000964000c1e1520 */
.L_x_398:
[----:B------:R-:W-:Y:S05]  /*d400*/  BSYNC B1 ;  /* 0x0000000000017941 */ /* 0x000fea0003800000 */
.L_x_397:
        /* <DEDUP_REMOVED lines=10> */
.L_x_400:
[----:B------:R-:W-:Y:S05]  /*d4b0*/  BSYNC B1 ;  /* 0x0000000000017941 */ /* 0x000fea0003800000 */
.L_x_399:
        /* <DEDUP_REMOVED lines=10> */
.L_x_402:
[----:B------:R-:W-:Y:S05]  /*d560*/  BSYNC B1 ;  /* 0x0000000000017941 */ /* 0x000fea0003800000 */
.L_x_401:
        /* <DEDUP_REMOVED lines=10> */
.L_x_404:
[----:B------:R-:W-:Y:S05]  /*d610*/  BSYNC B1 ;  /* 0x0000000000017941 */ /* 0x000fea0003800000 */
.L_x_403:
        /* <DEDUP_REMOVED lines=10> */
.L_x_406:
[----:B------:R-:W-:Y:S05]  /*d6c0*/  BSYNC B1 ;  /* 0x0000000000017941 */ /* 0x000fea0003800000 */
.L_x_405:
        /* <DEDUP_REMOVED lines=10> */
.L_x_408:
[----:B------:R-:W-:Y:S05]  /*d770*/  BSYNC B1 ;  /* 0x0000000000017941 */ /* 0x000fea0003800000 */
.L_x_407:
        /* <DEDUP_REMOVED lines=10> */
.L_x_410:
[----:B------:R-:W-:Y:S05]  /*d820*/  BSYNC B1 ;  /* 0x0000000000017941 */ /* 0x000fea0003800000 */
.L_x_409:
        /* <DEDUP_REMOVED lines=10> */
.L_x_412:
[----:B------:R-:W-:Y:S05]  /*d8d0*/  BSYNC B1 ;  /* 0x0000000000017941 */ /* 0x000fea0003800000 */
.L_x_411:
[----:B------:R-:W4:Y:S01]  /*d8e0*/  LDL.LU R218, [R1+0x17c] ;  /* 0x00017c0001da7983 */ /* 0x000f220000300800 */
[----:B--2--5:R-:W-:Y:S01]  /*d8f0*/  IMAD.U32 R217, R216, 0x10000, RZ ;  /* 0x00010000d8d97824 */ /* 0x024fe200078e00ff */
        /* <DEDUP_REMOVED lines=11> */
.L_x_414:
[----:B------:R-:W-:Y:S05]  /*d9b0*/  BSYNC B1 ;  /* 0x0000000000017941 */ /* 0x000fea0003800000 */
.L_x_413:
[----:B--2--5:R-:W-:Y:S01]  /*d9c0*/  IMAD.U32 R21, R216, 0x10000, RZ ;  /* 0x00010000d8157824 */ /* 0x024fe200078e00ff */
[----:B------:R-:W-:Y:S01]  /*d9d0*/  ISETP.GT.AND P2, PT, R3, 0xc1, PT ;  /* 0x000000c10300780c */ /* 0x000fe20003f44270 */
[----:B------:R-:W-:Y:S01]  /*d9e0*/  BSSY B1, `(.L_x_415) ;  /* 0x000000a000017945 */ /* 0x000fe20003800000 */
[----:B------:R-:W-:Y:S01]  /*d9f0*/  LOP3.LUT R17, R17, 0xfffffffd, RZ, 0xc0, !PT ;  /* 0xfffffffd11117812 */ /* 0x000fe200078ec0ff */
[----:B------:R-:W-:Y:S01]  /*da00*/  FMUL R21, R21, R16 ;  /* 0x0000001015157220 */ /* 0x000fe20000400000 */
[----:B------:R-:W-:-:S03]  /*da10*/  ISETP.GT.AND P0, PT, R0, RZ, P2 ;  /* 0x000000ff0000720c */ /* 0x000fc60001704270 */
[----:B------:R-:W-:-:S05]  /*da20*/  FFMA R21, R120, R2, R21 ;  /* 0x0000000278157223 */ /* 0x000fca0000000015 */
[----:B------:R-:W-:Y:S02]  /*da30*/  F2FP.BF16.F32.PACK_AB R21, RZ, R21 ;  /* 0x00000015ff15723e */ /* 0x000fe400000010ff */
[----:B------:R-:W-:-:S03]  /*da40*/  @P2 LOP3.LUT R17, R17, 0x2, RZ, 0xfc, !PT ;  /* 0x0000000211112812 */ /* 0x000fc600078efcff */
[----:B------:R2:W-:Y:S01]  /*da50*/  @P1 STG.E.U16 desc[UR36][R4.64+0x180], R21 ;  /* 0x0001801504001986 */ /* 0x0005e2000c101524 */
[----:B------:R-:W-:Y:S05]  /*da60*/  @!P0 BRA `(.L_x_416) ;  /* 0x0000000000048947 */ /* 0x000fea0003800000 */
[----:B------:R0:W5:Y:S02]  /*da70*/  LDG.E.LTC128B.U16 R216, desc[UR36][R14.64+0x182] ;  /* 0x000182240ed87981 */ /* 0x000164000c1e1520 */
.L_x_416:
[----:B------:R-:W-:Y:S05]  /*da80*/  BSYNC B1 ;  /* 0x0000000000017941 */ /* 0x000fea0003800000 */
.L_x_415:
[----:B--2--5:R-:W-:Y:S01]  /*da90*/  IMAD.U32 R21, R216, 0x10000, RZ ;  /* 0x00010000d8157824 */ /* 0x024fe200078e00ff */
[----:B------:R-:W-:Y:S01]  /*daa0*/  ISETP.GT.AND P1, PT, R0, 0x8, P3 ;  /* 0x000000080000780c */ /* 0x000fe20001f24270 */
[----:B------:R-:W-:Y:S02]  /*dab0*/  BSSY B1, `(.L_x_417) ;  /* 0x0000007000017945 */ /* 0x000fe40003800000 */
[----:B------:R-:W-:-:S04]  /*dac0*/  FMUL R20, R21, R16 ;  /* 0x0000001015147220 */ /* 0x000fc80000400000 */
[----:B------:R-:W-:-:S05]  /*dad0*/  FFMA R20, R121, R2, R20 ;  /* 0x0000000279147223 */ /* 0x000fca0000000014 */
[----:B------:R-:W-:-:S05]  /*dae0*/  F2FP.BF16.F32.PACK_AB R20, RZ, R20 ;  /* 0x00000014ff14723e */ /* 0x000fca00000010ff */
[----:B------:R2:W-:Y:S01]  /*daf0*/  @P0 STG.E.U16 desc[UR36][R4.64+0x182], R20 ;  /* 0x0001821404000986 */ /* 0x0005e2000c101524 */
[----:B------:R-:W-:Y:S05]  /*db00*/  @!P1 BRA `(.L_x_418) ;  /* 0x0000000000049947 */ /* 0x000fea0003800000 */
[----:B------:R0:W5:Y:S02]  /*db10*/  LDG.E.LTC128B.U16 R216, desc[UR36][R12.64+0x180] ;  /* 0x000180240cd87981 */ /* 0x000164000c1e1520 */
.L_x_418:
[----:B------:R-:W-:Y:S05]  /*db20*/  BSYNC B1 ;  /* 0x0000000000017941 */ /* 0x000fea0003800000 */
.L_x_417:
[----:B-----5:R-:W-:Y:S01]  /*db30*/  IMAD.U32 R21, R216, 0x10000, RZ ;  /* 0x00010000d8157824 */ /* 0x020fe200078e00ff */
        /* <DEDUP_REMOVED lines=8> */
.L_x_420:
[----:B------:R-:W-:Y:S05]  /*dbc0*/  BSYNC B1 ;  /* 0x0000000000017941 */ /* 0x000fea0003800000 */
.L_x_419:
[----:B0----5:R-:W-:Y:S01]  /*dbd0*/  IMAD.U32 R21, R216, 0x10000, RZ ;  /* 0x00010000d8157824 */ /* 0x021fe200078e00ff */
[----:B------:R-:W-:Y:S01]  /*dbe0*/  ISETP.GT.AND P2, PT, R3, 0xc8, PT ;  /* 0x000000c80300780c */ /* 0x000fe20003f44270 */
[----:B------:R-:W-:Y:S01]  /*dbf0*/  BSSY B1, `(.L_x_421) ;  /* 0x000000a000017945 */ /* 0x000fe20003800000 */
[----:B------:R-:W-:Y:S01]  /*dc00*/  LOP3.LUT R17, R17, 0xfffffffb, RZ, 0xc0, !PT ;  /* 0xfffffffb11117812 */ /* 0x000fe200078ec0ff */
[----:B--2---:R-:W-:Y:S01]  /*dc10*/  FMUL R20, R21, R16 ;  /* 0x0000001015147220 */ /* 0x004fe20000400000 */
[----:B------:R-:W-:-:S03]  /*dc20*/  ISETP.GT.AND P1, PT, R0, RZ, P2 ;  /* 0x000000ff0000720c */ /* 0x000fc60001724270 */
[----:B------:R-:W-:-:S05]  /*dc30*/  FFMA R20, R123, R2, R20 ;  /* 0x000000027b147223 */ /* 0x000fca0000000014 */
[----:B------:R-:W-:Y:S02]  /*dc40*/  F2FP.BF16.F32.PACK_AB R20, RZ, R20 ;  /* 0x00000014ff14723e */ /* 0x000fe400000010ff */
[----:B------:R-:W-:-:S03]  /*dc50*/  @P2 LOP3.LUT R17, R17, 0x4, RZ, 0xfc, !PT ;  /* 0x0000000411112812 */ /* 0x000fc600078efcff */
[----:B------:R0:W-:Y:S01]  /*dc60*/  @P0 STG.E.U16 desc[UR36][R6.64+0x182], R20 ;  /* 0x0001821406000986 */ /* 0x0001e2000c101524 */
[----:B------:R-:W-:Y:S05]  /*dc70*/  @!P1 BRA `(.L_x_422) ;  /* 0x0000000000049947 */ /* 0x000fea0003800000 */
[----:B------:R2:W5:Y:S02]  /*dc80*/  LDG.E.LTC128B.U16 R216, desc[UR36][R14.64+0x190] ;  /* 0x000190240ed87981 */ /* 0x000564000c1e1520 */
.L_x_422:
[----:B------:R-:W-:Y:S05]  /*dc90*/  BSYNC B1 ;  /* 0x0000000000017941 */ /* 0x000fea0003800000 */
.L_x_421:
[----:B-----5:R-:W-:Y:S01]  /*dca0*/  IMAD.U32 R21, R216, 0x10000, RZ ;  /* 0x00010000d8157824 */ /* 0x020fe200078e00ff */
        /* <DEDUP_REMOVED lines=11> */
.L_x_424:
[----:B------:R-:W-:Y:S05]  /*dd60*/  BSYNC B1 ;  /* 0x0000000000017941 */ /* 0x000fea0003800000 */
.L_x_423:
[----:B0----5:R-:W-:Y:S01]  /*dd70*/  IMAD.U32 R21, R216, 0x10000, RZ ;  /* 0x00010000d8157824 */ /* 0x021fe200078e00ff */
        /* <DEDUP_REMOVED lines=8> */
.L_x_426:
[----:B------:R-:W-:Y:S05]  /*de00*/  BSYNC B1 ;  /* 0x0000000000017941 */ /* 0x000fea0003800000 */
.L_x_425:
        /* <DEDUP_REMOVED lines=9> */
.L_x_428:
[----:B------:R-:W-:Y:S05]  /*dea0*/  BSYNC B1 ;  /* 0x0000000000017941 */ /* 0x000fea0003800000 */
.L_x_427:
[----:B0----5:R-:W-:Y:S01]  /*deb0*/  IMAD.U32 R21, R216, 0x10000, RZ ;  /* 0x00010000d8157824 */ /* 0x021fe200078e00ff */
        /* <DEDUP_REMOVED lines=11> */
.L_x_430:
[----:B------:R-:W-:Y:S05]  /*df70*/  BSYNC B1 ;  /* 0x0000000000017941 */ /* 0x000fea0003800000 */
.L_x_429:
[----:B-----5:R-:W-:Y:S01]  /*df80*/  IMAD.U32 R21, R216, 0x10000, RZ ;  /* 0x00010000d8157824 */ /* 0x020fe200078e00ff */
[----:B------:R-:W-:Y:S01]  /*df90*/  ISETP.GT.AND P1, PT, R3, 0xd1, PT ;  /* 0x000000d10300780c */ /* 0x000fe20003f24270 */
[----:B------:R-:W-:Y:S01]  /*dfa0*/  BSSY B1, `(.L_x_431) ;  /* 0x000000a000017945 */ /* 0x000fe20003800000 */
[----:B------:R-:W-:Y:S01]  /*dfb0*/  LOP3.LUT R17, R17, 0xffffffbf, RZ, 0xc0, !PT ;  /* 0xffffffbf11117812 */ /* 0x000fe200078ec0ff */
[----:B------:R-:W-:-:S04]  /*dfc0*/  FMUL R21, R21, R16 ;  /* 0x0000001015157220 */ /* 0x000fc80000400000 */
[----:B------:R-:W-:-:S05]  /*dfd0*/  FFMA R21, R128, R2, R21 ;  /* 0x0000000280157223 */ /* 0x000fca0000000015 */
[----:B------:R-:W-:Y:S02]  /*dfe0*/  F2FP.BF16.F32.PACK_AB R21, RZ, R21 ;  /* 0x00000015ff15723e */ /* 0x000fe400000010ff */
[----:B------:R-:W-:-:S03]  /*dff0*/  @P1 LOP3.LUT R17, R17, 0x40, RZ, 0xfc, !PT ;  /* 0x0000004011111812 */ /* 0x000fc600078efcff */
[----:B------:R0:W-:Y:S01]  /*e000*/  @P0 STG.E.U16 desc[UR36][R4.64+0x1a0], R21 ;  /* 0x0001a01504000986 */ /* 0x0001e2000c101524 */
[----:B------:R-:W-:-:S13]  /*e010*/  ISETP.GT.AND P0, PT, R0, RZ, P1 ;  /* 0x000000ff0000720c */ /* 0x000fda0000f04270 */
[----:B0-----:R-:W-:Y:S05]  /*e020*/  @!P0 BRA `(.L_x_432) ;  /* 0x0000000000048947 */ /* 0x001fea0003800000 */
[----:B------:R0:W5:Y:S02]  /*e030*/  LDG.E.LTC128B.U16 R216, desc[UR36][R14.64+0x1a2] ;  /* 0x0001a2240ed87981 */ /* 0x000164000c1e1520 */
.L_x_432:
[----:B------:R-:W-:Y:S05]  /*e040*/  BSYNC B1 ;  /* 0x0000000000017941 */ /* 0x000fea0003800000 */
.L_x_431:
[----:B-----5:R-:W-:Y:S01]  /*e050*/  IMAD.U32 R21, R216, 0x10000, RZ ;  /* 0x00010000d8157824 */ /* 0x020fe200078e00ff */
[----:B------:R-:W-:Y:S03]  /*e060*/  BSSY B1, `(.L_x_433) ;  /* 0x0000008000017945 */ /* 0x000fe60003800000 */
[----:B------:R-:W-:-:S04]  /*e070*/  FMUL R20, R21, R16 ;  /* 0x0000001015147220 */ /* 0x000fc80000400000 */
[----:B------:R-:W-:-:S05]  /*e080*/  FFMA R20, R129, R2, R20 ;  /* 0x0000000281147223 */ /* 0x000fca0000000014 */
[----:B------:R-:W-:-:S05]  /*e090*/  F2FP.BF16.F32.PACK_AB R20, RZ, R20 ;  /* 0x00000014ff14723e */ /* 0x000fca00000010ff */
[----:B------:R0:W-:Y:S01]  /*e0a0*/  @P0 STG.E.U16 desc[UR36][R4.64+0x1a2], R20 ;  /* 0x0001a21404000986 */ /* 0x0001e2000c101524 */
[----:B------:R-:W-:-:S13]  /*e0b0*/  ISETP.GT.AND P0, PT, R0, 0x8, P2 ;  /* 0x000000080000780c */ /* 0x000fda0001704270 */
[----:B0-----:R-:W-:Y:S05]  /*e0c0*/  @!P0 BRA `(.L_x_434) ;  /* 0x0000000000048947 */ /* 0x001fea0003800000 */
[----:B------:R0:W5:Y:S02]  /*e0d0*/  LDG.E.LTC128B.U16 R216, desc[UR36][R12.64+0x1a0] ;  /* 0x0001a0240cd87981 */ /* 0x000164000c1e1520 */
.L_x_434:
[----:B------:R-:W-:Y:S05]  /*e0e0*/  BSYNC B1 ;  /* 0x0000000000017941 */ /* 0x000fea0003800000 */
.L_x_433:
        /* <DEDUP_REMOVED lines=9> */
.L_x_436:
[----:B------:R-:W-:Y:S05]  /*e180*/  BSYNC B1 ;  /* 0x0000000000017941 */ /* 0x000fea0003800000 */
.L_x_435:
[----:B-----5:R-:W-:Y:S01]  /*e190*/  IMAD.U32 R21, R216, 0x10000, RZ ;  /* 0x00010000d8157824 */ /* 0x020fe200078e00ff */
[----:B------:R-:W-:Y:S01]  /*e1a0*/  ISETP.GT.AND P2, PT, R3, 0xd8, PT ;  /* 0x000000d80300780c */ /* 0x000fe20003f44270 */
[----:B------:R-:W-:Y:S01]  /*e1b0*/  BSSY B1, `(.L_x_437) ;  /* 0x000000d000017945 */ /* 0x000fe20003800000 */
[----:B------:R-:W-:Y:S01]  /*e1c0*/  LOP3.LUT R22, R22, 0xfffffbff, RZ, 0xc0, !PT ;  /* 0xfffffbff16167812 */ /* 0x000fe200078ec0ff */
[----:B------:R-:W-:-:S04]  /*e1d0*/  FMUL R20, R21, R16 ;  /* 0x0000001015147220 */ /* 0x000fc80000400000 */
[----:B------:R-:W-:-:S05]  /*e1e0*/  FFMA R20, R131, R2, R20 ;  /* 0x0000000283147223 */ /* 0x000fca0000000014 */
[----:B------:R-:W-:Y:S02]  /*e1f0*/  F2FP.BF16.F32.PACK_AB R20, RZ, R20 ;  /* 0x00000014ff14723e */ /* 0x000fe400000010ff */
[----:B------:R-:W-:Y:S02]  /*e200*/  @P2 LOP3.LUT R22, R22, 0x400, RZ, 0xfc, !PT ;  /* 0x0000040016162812 */ /* 0x000fe400078efcff */
[----:B------:R-:W-:-:S05]  /*e210*/  PRMT R21, R20, 0x7610, R21 ;  /* 0x0000761014157816 */ /* 0x000fca0000000015 */
[----:B------:R1:W-:Y:S01]  /*e220*/  @P0 STG.E.U16 desc[UR36][R6.64+0x1a2], R21 ;  /* 0x0001a21506000986 */ /* 0x0003e2000c101524 */
[----:B------:R-:W-:-:S05]  /*e230*/  IADD3 R20, P0, R229, R18, RZ ;  /* 0x00000012e5147210 */ /* 0x000fca0007f1e0ff */
[----:B-1----:R-:W-:Y:S01]  /*e240*/  IMAD.X R21, R228, 0x1, R19, P0 ;  /* 0x00000001e4157824 */ /* 0x002fe200000e0613 */
[----:B------:R-:W-:-:S13]  /*e250*/  ISETP.GT.AND P0, PT, R0, RZ, P2 ;  /* 0x000000ff0000720c */ /* 0x000fda0001704270 */
[----:B------:R-:W-:Y:S05]  /*e260*/  @!P0 BRA `(.L_x_438) ;  /* 0x0000000000048947 */ /* 0x000fea0003800000 */
[----:B------:R1:W5:Y:S02]  /*e270*/  LDG.E.LTC128B.U16 R216, desc[UR36][R14.64+0x1b0] ;  /* 0x0001b0240ed87981 */ /* 0x000364000c1e1520 */
.L_x_438:
[----:B------:R-:W-:Y:S05]  /*e280*/  BSYNC B1 ;  /* 0x0000000000017941 */ /* 0x000fea0003800000 */
.L_x_437:
        /* <DEDUP_REMOVED lines=12> */
.L_x_440:
[----:B------:R-:W-:Y:S05]  /*e350*/  BSYNC B1 ;  /* 0x0000000000017941 */ /* 0x000fea0003800000 */
.L_x_439:
        /* <DEDUP_REMOVED lines=9> */
.L_x_442:
[----:B------:R-:W-:Y:S05]  /*e3f0*/  BSYNC B1 ;  /* 0x0000000000017941 */ /* 0x000fea0003800000 */
.L_x_441:
        /* <DEDUP_REMOVED lines=9> */
.L_x_444:
[----:B------:R-:W-:Y:S05]  /*e490*/  BSYNC B1 ;  /* 0x0000000000017941 */ /* 0x000fea0003800000 */
.L_x_443:
        /* <DEDUP_REMOVED lines=12> */
.L_x_446:
[----:B------:R-:W-:Y:S05]  /*e560*/  BSYNC B1 ;  /* 0x0000000000017941 */ /* 0x000fea0003800000 */
.L_x_445:
        /* <DEDUP_REMOVED lines=12> */
.L_x_448:
[----:B------:R-:W-:Y:S05]  /*e630*/  BSYNC B1 ;  /* 0x0000000000017941 */ /* 0x000fea0003800000 */
.L_x_447:
        /* <DEDUP_REMOVED lines=9> */
.L_x_450:
[----:B------:R-:W-:Y:S05]  /*e6d0*/  BSYNC B1 ;  /* 0x0000000000017941 */ /* 0x000fea0003800000 */
.L_x_449:
        /* <DEDUP_REMOVED lines=9> */
.L_x_452:
[----:B------:R-:W-:Y:S05]  /*e770*/  BSYNC B1 ;  /* 0x0000000000017941 */ /* 0x000fea0003800000 */
.L_x_451:
        /* <DEDUP_REMOVED lines=12> */
.L_x_454:
[----:B------:R-:W-:Y:S05]  /*e840*/  BSYNC B1 ;  /* 0x0000000000017941 */ /* 0x000fea0003800000 */
.L_x_453:
        /* <DEDUP_REMOVED lines=12> */
.L_x_456:
[----:B------:R-:W-:Y:S05]  /*e910*/  BSYNC B1 ;  /* 0x0000000000017941 */ /* 0x000fea0003800000 */
.L_x_455:
        /* <DEDUP_REMOVED lines=9> */
.L_x_458:
[----:B------:R-:W-:Y:S05]  /*e9b0*/  BSYNC B1 ;  /* 0x0000000000017941 */ /* 0x000fea0003800000 */
.L_x_457:
        /* <DEDUP_REMOVED lines=9> */
.L_x_460:
[----:B------:R-:W-:Y:S05]  /*ea50*/  BSYNC B1 ;  /* 0x0000000000017941 */ /* 0x000fea0003800000 */
.L_x_459:
        /* <DEDUP_REMOVED lines=12> */
.L_x_462:
[----:B------:R-:W-:Y:S05]  /*eb20*/  BSYNC B1 ;  /* 0x0000000000017941 */ /* 0x000fea0003800000 */
.L_x_461:
        /* <DEDUP_REMOVED lines=12> */
.L_x_464:
[----:B------:R-:W-:Y:S05]  /*ebf0*/  BSYNC B1 ;  /* 0x0000000000017941 */ /* 0x000fea0003800000 */
.L_x_463:
        /* <DEDUP_REMOVED lines=9> */
.L_x_466:
[----:B------:R-:W-:Y:S05]  /*ec90*/  BSYNC B1 ;  /* 0x0000000000017941 */ /* 0x000fea0003800000 */
.L_x_465:
        /* <DEDUP_REMOVED lines=9> */
.L_x_468:
[----:B------:R-:W-:Y:S05]  /*ed30*/  BSYNC B1 ;  /* 0x0000000000017941 */ /* 0x000fea0003800000 */
.L_x_467:
        /* <DEDUP_REMOVED lines=12> */
.L_x_470:
[----:B------:R-:W-:Y:S05]  /*ee00*/  BSYNC B1 ;  /* 0x0000000000017941 */ /* 0x000fea0003800000 */
.L_x_469:
        /* <DEDUP_REMOVED lines=12> */
.L_x_472:
[----:B------:R-:W-:Y:S05]  /*eed0*/  BSYNC B1 ;  /* 0x0000000000017941 */ /* 0x000fea0003800000 */
.L_x_471:
        /* <DEDUP_REMOVED lines=9> */
.L_x_474:
[----:B------:R-:W-:Y:S05]  /*ef70*/  BSYNC B1 ;  /* 0x0000000000017941 */ /* 0x000fea0003800000 */
.L_x_473:
        /* <DEDUP_REMOVED lines=9> */
.L_x_476:
[----:B------:R-:W-:Y:S05]  /*f010*/  BSYNC B1 ;  /* 0x0000000000017941 */ /* 0x000fea0003800000 */
.L_x_475:
[----:B-----5:R-:W-:Y:S01]  /*f020*/  IMAD.U32 R121, R216, 0x10000, RZ ;  /* 0x00010000d8797824 */ /* 0x020fe200078e00ff */
[----:B------:R-:W-:Y:S01]  /*f030*/  ISETP.GT.AND P2, PT, R3, 0x100, PT ;  /* 0x000001000300780c */ /* 0x000fe20003f44270 */
[----:B------:R-:W-:Y:S02]  /*f040*/  BSSY B1, `(.L_x_477) ;  /* 0x0000009000017945 */ /* 0x000fe40003800000 */
[----:B------:R-:W-:-:S04]  /*f050*/  FMUL R120, R121, R16 ;  /* 0x0000001079787220 */ /* 0x000fc80000400000 */
[----:B------:R-:W-:-:S05]  /*f060*/  FFMA R120, R151, R2, R120 ;  /* 0x0000000297787223 */ /* 0x000fca0000000078 */
[----:B------:R-:W-:-:S05]  /*f070*/  F2FP.BF16.F32.PACK_AB R120, RZ, R120 ;  /* 0x00000078ff78723e */ /* 0x000fca00000010ff */
[----:B------:R1:W-:Y:S01]  /*f080*/  @P0 STG.E.U16 desc[UR36][R6.64+0x1f2], R120 ;  /* 0x0001f27806000986 */ /* 0x0003e2000c101524 */
[----:B------:R-:W-:Y:S02]  /*f090*/  ISETP.GT.AND P0, PT, R0, RZ, P2 ;  /* 0x000000ff0000720c */ /* 0x000fe40001704270 */
[----:B-1----:R-:W-:-:S11]  /*f0a0*/  P2R R120, PR, RZ, 0x4 ;  /* 0x00000004ff787803 */ /* 0x002fd60000000000 */
[----:B------:R-:W-:Y:S05]  /*f0b0*/  @!P0 BRA `(.L_x_478) ;  /* 0x0000000000048947 */ /* 0x000fea0003800000 */
[----:B------:R1:W5:Y:S02]  /*f0c0*/  LDG.E.LTC128B.U16 R216, desc[UR36][R14.64+0x200] ;  /* 0x000200240ed87981 */ /* 0x000364000c1e1520 */
.L_x_478:
[----:B------:R-:W-:Y:S05]  /*f0d0*/  BSYNC B1 ;  /* 0x0000000000017941 */ /* 0x000fea0003800000 */
.L_x_477:
        /* <DEDUP_REMOVED lines=8> */
[----:B0-----:R-:W-:-:S11]  /*f160*/  P2R R121, PR, RZ, 0x2 ;  /* 0x00000002ff797803 */ /* 0x001fd60000000000 */
[----:B------:R-:W-:Y:S05]  /*f170*/  @!P0 BRA `(.L_x_480) ;  /* 0x0000000000048947 */ /* 0x000fea0003800000 */
[----:B------:R0:W5:Y:S02]  /*f180*/  LDG.E.LTC128B.U16 R216, desc[UR36][R14.64+0x202] ;  /* 0x000202240ed87981 */ /* 0x000164000c1e1520 */
.L_x_480:
[----:B------:R-:W-:Y:S05]  /*f190*/  BSYNC B1 ;  /* 0x0000000000017941 */ /* 0x000fea0003800000 */
.L_x_479:
        /* <DEDUP_REMOVED lines=9> */
.L_x_482:
[----:B------:R-:W-:Y:S05]  /*f230*/  BSYNC B1 ;  /* 0x0000000000017941 */ /* 0x000fea0003800000 */
.L_x_481:
        /* <DEDUP_REMOVED lines=9> */
.L_x_484:
[----:B------:R-:W-:Y:S05]  /*f2d0*/  BSYNC B1 ;  /* 0x0000000000017941 */ /* 0x000fea0003800000 */
.L_x_483:
        /* <DEDUP_REMOVED lines=11> */
.L_x_486:
[----:B------:R-:W-:Y:S05]  /*f390*/  BSYNC B1 ;  /* 0x0000000000017941 */ /* 0x000fea0003800000 */
.L_x_485:
        /* <DEDUP_REMOVED lines=11> */
.L_x_488:
[----:B------:R-:W-:Y:S05]  /*f450*/  BSYNC B1 ;  /* 0x0000000000017941 */ /* 0x000fea0003800000 */
.L_x_487:
        /* <DEDUP_REMOVED lines=9> */
.L_x_490:
[----:B------:R-:W-:Y:S05]  /*f4f0*/  BSYNC B1 ;  /* 0x0000000000017941 */ /* 0x000fea0003800000 */
.L_x_489:
        /* <DEDUP_REMOVED lines=9> */
.L_x_492:
[----:B------:R-:W-:Y:S05]  /*f590*/  BSYNC B1 ;  /* 0x0000000000017941 */ /* 0x000fea0003800000 */
.L_x_491:
        /* <DEDUP_REMOVED lines=11> */
.L_x_494:
[----:B------:R-:W-:Y:S05]  /*f650*/  BSYNC B1 ;  /* 0x0000000000017941 */ /* 0x000fea0003800000 */
.L_x_493:
        /* <DEDUP_REMOVED lines=11> */
.L_x_496:
[----:B------:R-:W-:Y:S05]  /*f710*/  BSYNC B1 ;  /* 0x0000000000017941 */ /* 0x000fea0003800000 */
.L_x_495:
        /* <DEDUP_REMOVED lines=9> */
.L_x_498:
[----:B------:R-:W-:Y:S05]  /*f7b0*/  BSYNC B1 ;  /* 0x0000000000017941 */ /* 0x000fea0003800000 */
.L_x_497:
        /* <DEDUP_REMOVED lines=9> */
.L_x_500:
[----:B------:R-:W-:Y:S05]  /*f850*/  BSYNC B1 ;  /* 0x0000000000017941 */ /* 0x000fea0003800000 */
.L_x_499:
        /* <DEDUP_REMOVED lines=11> */
.L_x_502:
[----:B------:R-:W-:Y:S05]  /*f910*/  BSYNC B1 ;  /* 0x0000000000017941 */ /* 0x000fea0003800000 */
.L_x_501:
        /* <DEDUP_REMOVED lines=11> */
.L_x_504:
[----:B------:R-:W-:Y:S05]  /*f9d0*/  BSYNC B1 ;  /* 0x0000000000017941 */ /* 0x000fea0003800000 */
.L_x_503:
        /* <DEDUP_REMOVED lines=9> */
.L_x_506:
[----:B------:R-:W-:Y:S05]  /*fa70*/  BSYNC B1 ;  /* 0x0000000000017941 */ /* 0x000fea0003800000 */
.L_x_505:
        /* <DEDUP_REMOVED lines=9> */
.L_x_508:
[----:B------:R-:W-:Y:S05]  /*fb10*/  BSYNC B1 ;  /* 0x0000000000017941 */ /* 0x000fea0003800000 */
.L_x_507:
        /* <DEDUP_REMOVED lines=11> */
.L_x_510:
[----:B------:R-:W-:Y:S05]  /*fbd0*/  BSYNC B1 ;  /* 0x0000000000017941 */ /* 0x000fea0003800000 */
.L_x_509:
        /* <DEDUP_REMOVED lines=11> */
.L_x_512:
[----:B------:R-:W-:Y:S05]  /*fc90*/  BSYNC B1 ;  /* 0x0000000000017941 */ /* 0x000fea0003800000 */
.L_x_511:
        /* <DEDUP_REMOVED lines=9> */
.L_x_514:
[----:B------:R-:W-:Y:S05]  /*fd30*/  BSYNC B1 ;  /* 0x0000000000017941 */ /* 0x000fea0003800000 */
.L_x_513:
        /* <DEDUP_REMOVED lines=9> */
.L_x_516:
[----:B------:R-:W-:Y:S05]  /*fdd0*/  BSYNC B1 ;  /* 0x0000000000017941 */ /* 0x000fea0003800000 */
.L_x_515:
        /* <DEDUP_REMOVED lines=11> */
.L_x_518:
[----:B------:R-:W-:Y:S05]  /*fe90*/  BSYNC B1 ;  /* 0x0000000000017941 */ /* 0x000fea0003800000 */
.L_x_517:
        /* <DEDUP_REMOVED lines=11> */
.L_x_520:
[----:B------:R-:W-:Y:S05]  /*ff50*/  BSYNC B1 ;  /* 0x0000000000017941 */ /* 0x000fea0003800000 */
.L_x_519:
        /* <DEDUP_REMOVED lines=9> */
.L_x_522:
[----:B------:R-:W-:Y:S05]  /*fff0*/  BSYNC B1 ;  /* 0x0000000000017941 */ /* 0x000fea0003800000 */
.L_x_521:
        /* <DEDUP_REMOVED lines=9> */
.L_x_524:
[----:B------:R-:W-:Y:S05]  /*10090*/  BSYNC B1 ;  /* 0x0000000000017941 */ /* 0x000fea0003800000 */
.L_x_523:
        /* <DEDUP_REMOVED lines=11> */
.L_x_526:
[----:B------:R-:W-:Y:S05]  /*10150*/  BSYNC B1 ;  /* 0x0000000000017941 */ /* 0x000fea0003800000 */
.L_x_525:
        /* <DEDUP_REMOVED lines=11> */
.L_x_528:
[----:B------:R-:W-:Y:S05]  /*10210*/  BSYNC B1 ;  /* 0x0000000000017941 */ /* 0x000fea0003800000 */
.L_x_527:
        /* <DEDUP_REMOVED lines=9> */
.L_x_530:
[----:B------:R-:W-:Y:S05]  /*102b0*/  BSYNC B1 ;  /* 0x0000000000017941 */ /* 0x000fea0003800000 */
.L_x_529:
        /* <DEDUP_REMOVED lines=9> */
.L_x_532:
[----:B------:R-:W-:Y:S05]  /*10350*/  BSYNC B1 ;  /* 0x0000000000017941 */ /* 0x000fea0003800000 */
.L_x_531:
        /* <DEDUP_REMOVED lines=11> */
.L_x_534:
[----:B------:R-:W-:Y:S05]  /*10410*/  BSYNC B1 ;  /* 0x0000000000017941 */ /* 0x000fea0003800000 */
.L_x_533:
        /* <DEDUP_REMOVED lines=11> */
.L_x_536:
[----:B------:R-:W-:Y:S05]  /*104d0*/  BSYNC B1 ;  /* 0x0000000000017941 */ /* 0x000fea0003800000 */
.L_x_535:
        /* <DEDUP_REMOVED lines=9> */
.L_x_538:
[----:B------:R-:W-:Y:S05]  /*10570*/  BSYNC B1 ;  /* 0x0000000000017941 */ /* 0x000fea0003800000 */
.L_x_537:
        /* <DEDUP_REMOVED lines=9> */
.L_x_540:
[----:B------:R-:W-:Y:S05]  /*10610*/  BSYNC B1 ;  /* 0x0000000000017941 */ /* 0x000fea0003800000 */
.L_x_539:
        /* <DEDUP_REMOVED lines=11> */
.L_x_542:
[----:B------:R-:W-:Y:S05]  /*106d0*/  BSYNC B1 ;  /* 0x0000000000017941 */ /* 0x000fea0003800000 */
.L_x_541:
        /* <DEDUP_REMOVED lines=11> */
.L_x_544:
[----:B------:R-:W-:Y:S05]  /*10790*/  BSYNC B1 ;  /* 0x0000000000017941 */ /* 0x000fea0003800000 */
.L_x_543:
        /* <DEDUP_REMOVED lines=9> */
.L_x_546:
[----:B------:R-:W-:Y:S05]  /*10830*/  BSYNC B1 ;  /* 0x0000000000017941 */ /* 0x000fea0003800000 */
.L_x_545:
        /* <DEDUP_REMOVED lines=9> */
.L_x_548:
[----:B------:R-:W-:Y:S05]  /*108d0*/  BSYNC B1 ;  /* 0x0000000000017941 */ /* 0x000fea0003800000 */
.L_x_547:
[----:B-----5:R-:W-:Y:S01]  /*108e0*/  IMAD.U32 R139, R216, 0x10000, RZ ;  /* 0x00010000d88b7824 */ /* 0x020fe200078e00ff */
[----:B------:R-:W-:Y:S01]  /*108f0*/  ISETP.GT.AND P2, PT, R3, 0x148, PT ;  /* 0x000001480300780c */ /* 0x000fe20003f44270 */
[----:B------:R-:W-:Y:S02]  /*10900*/  BSSY B1, `(.L_x_549) ;  /* 0x0000009000017945 */ /* 0x000fe40003800000 */
[----:B------:R-:W-:Y:S01]  /*10910*/  FMUL R138, R139, R16 ;  /* 0x000000108b8a7220 */ /* 0x000fe20000400000 */
[----:B------:R-:W-:-:S03]  /*10920*/  P2R R140, PR, RZ, 0x4 ;  /* 0x00000004ff8c7803 */ /* 0x000fc60000000000 */
[----:B------:R-:W-:-:S05]  /*10930*/  FFMA R138, R187, R2, R138 ;  /* 0x00000002bb8a7223 */ /* 0x000fca000000008a */
[----:B------:R-:W-:-:S05]  /*10940*/  F2FP.BF16.F32.PACK_AB R138, RZ, R138 ;  /* 0x0000008aff8a723e */ /* 0x000fca00000010ff */
[----:B------:R0:W-:Y:S01]  /*10950*/  @P0 STG.E.U16 desc[UR36][R6.64+0x282], R138 ;  /* 0x0002828a06000986 */ /* 0x0001e2000c101524 */
[----:B------:R-:W-:-:S13]  /*10960*/  ISETP.GT.AND P0, PT, R0, RZ, P2 ;  /* 0x000000ff0000720c */ /* 0x000fda0001704270 */
[----:B0-----:R-:W-:Y:S05]  /*10970*/  @!P0 BRA `(.L_x_550) ;  /* 0x0000000000048947 */ /* 0x001fea0003800000 */
[----:B------:R0:W5:Y:S02]  /*10980*/  LDG.E.LTC128B.U16 R216, desc[UR36][R14.64+0x290] ;  /* 0x000290240ed87981 */ /* 0x000164000c1e1520 */
.L_x_550:
[----:B------:R-:W-:Y:S05]  /*10990*/  BSYNC B1 ;  /* 0x0000000000017941 */ /* 0x000fea0003800000 */
.L_x_549:
        /* <DEDUP_REMOVED lines=11> */
.L_x_552:
[----:B------:R-:W-:Y:S05]  /*10a50*/  BSYNC B1 ;  /* 0x0000000000017941 */ /* 0x000fea0003800000 */
.L_x_551:
        /* <DEDUP_REMOVED lines=9> */
.L_x_554:
[----:B------:R-:W-:Y:S05]  /*10af0*/  BSYNC B1 ;  /* 0x0000000000017941 */ /* 0x000fea0003800000 */
.L_x_553:
        /* <DEDUP_REMOVED lines=9> */
.L_x_556:
[----:B------:R-:W-:Y:S05]  /*10b90*/  BSYNC B1 ;  /* 0x0000000000017941 */ /* 0x000fea0003800000 */
.L_x_555:
        /* <DEDUP_REMOVED lines=11> */
.L_x_558:
[----:B------:R-:W-:Y:S05]  /*10c50*/  BSYNC B1 ;  /* 0x0000000000017941 */ /* 0x000fea0003800000 */
.L_x_557:
        /* <DEDUP_REMOVED lines=11> */
.L_x_560:
[----:B------:R-:W-:Y:S05]  /*10d10*/  BSYNC B1 ;  /* 0x0000000000017941 */ /* 0x000fea0003800000 */
.L_x_559:
        /* <DEDUP_REMOVED lines=9> */
.L_x_562:
[----:B------:R-:W-:Y:S05]  /*10db0*/  BSYNC B1 ;  /* 0x0000000000017941 */ /* 0x000fea0003800000 */
.L_x_561:
        /* <DEDUP_REMOVED lines=9> */
.L_x_564:
[----:B------:R-:W-:Y:S05]  /*10e50*/  BSYNC B1 ;  /* 0x0000000000017941 */ /* 0x000fea0003800000 */
.L_x_563:
        /* <DEDUP_REMOVED lines=11> */
.L_x_566:
[----:B------:R-:W-:Y:S05]  /*10f10*/  BSYNC B1 ;  /* 0x0000000000017941 */ /* 0x000fea0003800000 */
.L_x_565:
        /* <DEDUP_REMOVED lines=11> */
.L_x_568:
[----:B------:R-:W-:Y:S05]  /*10fd0*/  BSYNC B1 ;  /* 0x0000000000017941 */ /* 0x000fea0003800000 */
.L_x_567:
        /* <DEDUP_REMOVED lines=9> */
.L_x_570:
[----:B------:R-:W-:Y:S05]  /*11070*/  BSYNC B1 ;  /* 0x0000000000017941 */ /* 0x000fea0003800000 */
.L_x_569:
        /* <DEDUP_REMOVED lines=9> */
.L_x_572:
[----:B------:R-:W-:Y:S05]  /*11110*/  BSYNC B1 ;  /* 0x0000000000017941 */ /* 0x000fea0003800000 */
.L_x_571:
        /* <DEDUP_REMOVED lines=11> */
.L_x_574:
[----:B------:R-:W-:Y:S05]  /*111d0*/  BSYNC B1 ;  /* 0x0000000000017941 */ /* 0x000fea0003800000 */
.L_x_573:
        /* <DEDUP_REMOVED lines=11> */
.L_x_576:
[----:B------:R-:W-:Y:S05]  /*11290*/  BSYNC B1 ;  /* 0x0000000000017941 */ /* 0x000fea0003800000 */
.L_x_575:
        /* <DEDUP_REMOVED lines=9> */
.L_x_578:
[----:B------:R-:W-:Y:S05]  /*11330*/  BSYNC B1 ;  /* 0x0000000000017941 */ /* 0x000fea0003800000 */
.L_x_577:
        /* <DEDUP_REMOVED lines=9> */
.L_x_580:
[----:B------:R-:W-:Y:S05]  /*113d0*/  BSYNC B1 ;  /* 0x0000000000017941 */ /* 0x000fea0003800000 */
.L_x_579:
[----:B-----5:R-:W-:Y:S01]  /*113e0*/  IMAD.U32 R139, R216, 0x10000, RZ ;  /* 0x00010000d88b7824 */ /* 0x020fe200078e00ff */
[----:B------:R-:W-:Y:S01]  /*113f0*/  ISETP.GT.AND P6, PT, R3, 0x168, PT ;  /* 0x000001680300780c */ /* 0x000fe20003fc4270 */
[----:B------:R-:W-:Y:S02]  /*11400*/  BSSY B1, `(.L_x_581) ;  /* 0x0000008000017945 */ /* 0x000fe40003800000 */
[----:B------:R-:W-:-:S04]  /*11410*/  FMUL R138, R139, R16 ;  /* 0x000000108b8a7220 */ /* 0x000fc80000400000 */
[----:B------:R-:W-:-:S05]  /*11420*/  FFMA R138, R203, R2, R138 ;  /* 0x00000002cb8a7223 */ /* 0x000fca000000008a */
[----:B------:R-:W-:-:S05]  /*11430*/  F2FP.BF16.F32.PACK_AB R138, RZ, R138 ;  /* 0x0000008aff8a723e */ /* 0x000fca00000010ff */
[----:B------:R0:W-:Y:S01]  /*11440*/  @P0 STG.E.U16 desc[UR36][R6.64+0x2c2], R138 ;  /* 0x0002c28a06000986 */ /* 0x0001e2000c101524 */
[----:B------:R-:W-:-:S13]  /*11450*/  ISETP.GT.AND P0, PT, R0, RZ, P6 ;  /* 0x000000ff0000720c */ /* 0x000fda0003704270 */
[----:B0-----:R-:W-:Y:S05]  /*11460*/  @!P0 BRA `(.L_x_582) ;  /* 0x0000000000048947 */ /* 0x001fea0003800000 */
[----:B------:R0:W5:Y:S02]  /*11470*/  LDG.E.LTC128B.U16 R216, desc[UR36][R14.64+0x2d0] ;  /* 0x0002d0240ed87981 */ /* 0x000164000c1e1520 */
.L_x_582:
[----:B------:R-:W-:Y:S05]  /*11480*/  BSYNC B1 ;  /* 0x0000000000017941 */ /* 0x000fea0003800000 */
.L_x_581:
        /* <DEDUP_REMOVED lines=10> */
.L_x_584:
[----:B------:R-:W-:Y:S05]  /*11530*/  BSYNC B1 ;  /* 0x0000000000017941 */ /* 0x000fea0003800000 */
.L_x_583:
        /* <DEDUP_REMOVED lines=9> */
.L_x_586:
[----:B------:R-:W-:Y:S05]  /*115d0*/  BSYNC B1 ;  /* 0x0000000000017941 */ /* 0x000fea0003800000 */
.L_x_585:
        /* <DEDUP_REMOVED lines=9> */
.L_x_588:
[----:B------:R-:W-:Y:S05]  /*11670*/  BSYNC B1 ;  /* 0x0000000000017941 */ /* 0x000fea0003800000 */
.L_x_587:
        /* <DEDUP_REMOVED lines=10> */
.L_x_590:
[----:B------:R-:W-:Y:S05]  /*11720*/  BSYNC B1 ;  /* 0x0000000000017941 */ /* 0x000fea0003800000 */
.L_x_589:
        /* <DEDUP_REMOVED lines=10> */
.L_x_592:
[----:B------:R-:W-:Y:S05]  /*117d0*/  BSYNC B1 ;  /* 0x0000000000017941 */ /* 0x000fea0003800000 */
.L_x_591:
        /* <DEDUP_REMOVED lines=9> */
.L_x_594:
[----:B------:R-:W-:Y:S05]  /*11870*/  BSYNC B1 ;  /* 0x0000000000017941 */ /* 0x000fea0003800000 */
.L_x_593:
        /* <DEDUP_REMOVED lines=9> */
.L_x_596:
[----:B------:R-:W-:Y:S05]  /*11910*/  BSYNC B1 ;  /* 0x0000000000017941 */ /* 0x000fea0003800000 */
.L_x_595:
        /* <DEDUP_REMOVED lines=10> */
.L_x_598:
[----:B------:R-:W-:Y:S05]  /*119c0*/  BSYNC B1 ;  /* 0x0000000000017941 */ /* 0x000fea0003800000 */
.L_x_597:
[----:B-----5:R-:W-:Y:S01]  /*119d0*/  IMAD.U32 R139, R216, 0x10000, RZ ;  /* 0x00010000d88b7824 */ /* 0x020fe200078e00ff */
[----:B------:R-:W-:Y:S03]  /*119e0*/  BSSY B1, `(.L_x_599) ;  /* 0x0000009000017945 */ /* 0x000fe60003800000 */
[----:B------:R-:W-:-:S04]  /*119f0*/  FMUL R139, R139, R16 ;  /* 0x000000108b8b7220 */ /* 0x000fc80000400000 */
[----:B------:R-:W-:-:S05]  /*11a00*/  FFMA R139, R212, R2, R139 ;  /* 0x00000002d48b7223 */ /* 0x000fca000000008b */
[----:B------:R-:W-:-:S05]  /*11a10*/  F2FP.BF16.F32.PACK_AB R139, RZ, R139 ;  /* 0x0000008bff8b723e */ /* 0x000fca00000010ff */
[----:B------:R0:W-:Y:S01]  /*11a20*/  @P0 STG.E.U16 desc[UR36][R4.64+0x2f0], R139 ;  /* 0x0002f08b04000986 */ /* 0x0001e2000c101524 */
[----:B------:R-:W-:-:S04]  /*11a30*/  ISETP.GT.AND P0, PT, R3, 0x179, PT ;  /* 0x000001790300780c */ /* 0x000fc80003f04270 */
[----:B------:R-:W-:-:S13]  /*11a40*/  ISETP.GT.AND P5, PT, R0, RZ, P0 ;  /* 0x000000ff0000720c */ /* 0x000fda00007a4270 */
[----:B0-----:R-:W-:Y:S05]  /*11a50*/  @!P5 BRA `(.L_x_600) ;  /* 0x000000000004d947 */ /* 0x001fea0003800000 */
[----:B------:R0:W5:Y:S02]  /*11a60*/  LDG.E.LTC128B.U16 R216, desc[UR36][R14.64+0x2f2] ;  /* 0x0002f2240ed87981 */ /* 0x000164000c1e1520 */
.L_x_600:
[----:B------:R-:W-:Y:S05]  /*11a70*/  BSYNC B1 ;  /* 0x0000000000017941 */ /* 0x000fea0003800000 */
.L_x_599:
[----:B-----5:R-:W-:Y:S01]  /*11a80*/  IMAD.U32 R3, R216, 0x10000, RZ ;  /* 0x00010000d8037824 */ /* 0x020fe200078e00ff */
[----:B------:R-:W-:Y:S03]  /*11a90*/  BSSY B1, `(.L_x_601) ;  /* 0x0000008000017945 */ /* 0x000fe60003800000 */
[----:B012-4-:R-:W-:-:S04]  /*11aa0*/  FMUL R14, R3, R16 ;  /* 0x00000010030e7220 */ /* 0x017fc80000400000 */
[----:B------:R-:W-:-:S05]  /*11ab0*/  FFMA R14, R213, R2, R14 ;  /* 0x00000002d50e7223 */ /* 0x000fca000000000e */
[----:B------:R-:W-:-:S05]  /*11ac0*/  F2FP.BF16.F32.PACK_AB R14, RZ, R14 ;  /* 0x0000000eff0e723e */ /* 0x000fca00000010ff */
[----:B------:R0:W-:Y:S01]  /*11ad0*/  @P5 STG.E.U16 desc[UR36][R4.64+0x2f2], R14 ;  /* 0x0002f20e04005986 */ /* 0x0001e2000c101524 */
[----:B------:R-:W-:-:S13]  /*11ae0*/  ISETP.GT.AND P5, PT, R0, 0x8, P1 ;  /* 0x000000080000780c */ /* 0x000fda0000fa4270 */
[----:B0-----:R-:W-:Y:S05]  /*11af0*/  @!P5 BRA `(.L_x_602) ;  /* 0x000000000004d947 */ /* 0x001fea0003800000 */
[----:B------:R0:W5:Y:S02]  /*11b00*/  LDG.E.LTC128B.U16 R216, desc[UR36][R12.64+0x2f0] ;  /* 0x0002f0240cd87981 */ /* 0x000164000c1e1520 */
.L_x_602:
[----:B------:R-:W-:Y:S05]  /*11b10*/  BSYNC B1 ;  /* 0x0000000000017941 */ /* 0x000fea0003800000 */
.L_x_601:
[----:B-----5:R-:W-:Y:S01]  /*11b20*/  IMAD.U32 R3, R216, 0x10000, RZ ;  /* 0x00010000d8037824 */ /* 0x020fe200078e00ff */
[----:B------:R-:W-:Y:S01]  /*11b30*/  BSSY B1, `(.L_x_603) ;  /* 0x000000a000017945 */ /* 0x000fe20003800000 */
[----:B------:R-:W-:Y:S02]  /*11b40*/  @P5 IMAD.MOV.U32 R4, RZ, RZ, R6 ;  /* 0x000000ffff045224 */ /* 0x000fe400078e0006 */
[----:B------:R-:W-:Y:S01]  /*11b50*/  FMUL R3, R3, R16 ;  /* 0x0000001003037220 */ /* 0x000fe20000400000 */
[----:B------:R-:W-:-:S03]  /*11b60*/  @P5 IMAD.MOV.U32 R5, RZ, RZ, R7 ;  /* 0x000000ffff055224 */ /* 0x000fc600078e0007 */
[----:B------:R-:W-:-:S05]  /*11b70*/  FFMA R3, R214, R2, R3 ;  /* 0x00000002d6037223 */ /* 0x000fca0000000003 */
[----:B------:R-:W-:-:S05]  /*11b80*/  F2FP.BF16.F32.PACK_AB R3, RZ, R3 ;  /* 0x00000003ff03723e */ /* 0x000fca00000010ff */
[----:B------:R1:W-:Y:S01]  /*11b90*/  @P5 STG.E.U16 desc[UR36][R4.64+0x2f0], R3 ;  /* 0x0002f00304005986 */ /* 0x0003e2000c101524 */
[----:B------:R-:W-:-:S13]  /*11ba0*/  ISETP.GT.AND P5, PT, R0, 0x8, P0 ;  /* 0x000000080000780c */ /* 0x000fda00007a4270 */
[----:B-1----:R-:W-:Y:S05]  /*11bb0*/  @!P5 BRA `(.L_x_604) ;  /* 0x000000000004d947 */ /* 0x002fea0003800000 */
[----:B------:R1:W5:Y:S02]  /*11bc0*/  LDG.E.LTC128B.U16 R216, desc[UR36][R12.64+0x2f2] ;  /* 0x0002f2240cd87981 */ /* 0x000364000c1e1520 */
.L_x_604:
[----:B------:R-:W-:Y:S05]  /*11bd0*/  BSYNC B1 ;  /* 0x0000000000017941 */ /* 0x000fea0003800000 */
.L_x_603:
[----:B-----5:R-:W-:Y:S01]  /*11be0*/  IMAD.U32 R3, R216, 0x10000, RZ ;  /* 0x00010000d8037824 */ /* 0x020fe200078e00ff */
[----:B------:R-:W-:Y:S03]  /*11bf0*/  BSSY B1, `(.L_x_605) ;  /* 0x0000009000017945 */ /* 0x000fe60003800000 */
[----:B------:R-:W-:-:S04]  /*11c00*/  FMUL R4, R3, R16 ;  /* 0x0000001003047220 */ /* 0x000fc80000400000 */
[----:B------:R-:W-:-:S05]  /*11c10*/  FFMA R4, R215, R2, R4 ;  /* 0x00000002d7047223 */ /* 0x000fca0000000004 */
[----:B------:R-:W-:-:S05]  /*11c20*/  F2FP.BF16.F32.PACK_AB R4, RZ, R4 ;  /* 0x00000004ff04723e */ /* 0x000fca00000010ff */
[----:B------:R2:W-:Y:S01]  /*11c30*/  @P5 STG.E.U16 desc[UR36][R6.64+0x2f2], R4 ;  /* 0x0002f20406005986 */ /* 0x0005e2000c101524 */
[----:B------:R-:W-:-:S04]  /*11c40*/  LOP3.LUT P5, RZ, R17, 0x1, RZ, 0xc0, !PT ;  /* 0x0000000111ff7812 */ /* 0x000fc800078ac0ff */
[----:B------:R-:W-:-:S13]  /*11c50*/  ISETP.GT.AND P5, PT, R0, 0x80, P5 ;  /* 0x000000800000780c */ /* 0x000fda0002fa4270 */
[----:B--2---:R-:W-:Y:S05]  /*11c60*/  @!P5 BRA `(.L_x_606) ;  /* 0x000000000004d947 */ /* 0x004fea0003800000 */
[----:B------:R2:W5:Y:S02]  /*11c70*/  LDG.E.LTC128B.U16 R216, desc[UR36][R10.64+0x180] ;  /* 0x000180240ad87981 */ /* 0x000564000c1e1520 */
.L_x_606:
[----:B------:R-:W-:Y:S05]  /*11c80*/  BSYNC B1 ;  /* 0x0000000000017941 */ /* 0x000fea0003800000 */
.L_x_605:
        /* <DEDUP_REMOVED lines=8> */
[----:B----4-:R-:W-:Y:S05]  /*11d10*/  @!P5 BRA `(.L_x_608) ;  /* 0x000000000004d947 */ /* 0x010fea0003800000 */
[----:B------:R4:W5:Y:S02]  /*11d20*/  LDG.E.LTC128B.U16 R216, desc[UR36][R10.64+0x182] ;  /* 0x000182240ad87981 */ /* 0x000964000c1e1520 */
.L_x_608:
[----:B------:R-:W-:Y:S05]  /*11d30*/  BSYNC B1 ;  /* 0x0000000000017941 */ /* 0x000fea0003800000 */
.L_x_607:
        /* <DEDUP_REMOVED lines=8> */
[----:B0-----:R-:W-:Y:S05]  /*11dc0*/  @!P5 BRA `(.L_x_610) ;  /* 0x000000000004d947 */ /* 0x001fea0003800000 */
[----:B------:R0:W5:Y:S02]  /*11dd0*/  LDG.E.LTC128B.U16 R216, desc[UR36][R8.64+0x180] ;  /* 0x0001802408d87981 */ /* 0x000164000c1e1520 */
.L_x_610:
[----:B------:R-:W-:Y:S05]  /*11de0*/  BSYNC B1 ;  /* 0x0000000000017941 */ /* 0x000fea0003800000 */
.L_x_609:
        /* <DEDUP_REMOVED lines=10> */
.L_x_612:
[----:B------:R-:W-:Y:S05]  /*11e90*/  BSYNC B1 ;  /* 0x0000000000017941 */ /* 0x000fea0003800000 */
.L_x_611:
        /* <DEDUP_REMOVED lines=10> */
.L_x_614:
[----:B------:R-:W-:Y:S05]  /*11f40*/  BSYNC B1 ;  /* 0x0000000000017941 */ /* 0x000fea0003800000 */
.L_x_613:
        /* <DEDUP_REMOVED lines=10> */
.L_x_616:
[----:B------:R-:W-:Y:S05]  /*11ff0*/  BSYNC B1 ;  /* 0x0000000000017941 */ /* 0x000fea0003800000 */
.L_x_615:
        /* <DEDUP_REMOVED lines=10> */
.L_x_618:
[----:B------:R-:W-:Y:S05]  /*120a0*/  BSYNC B1 ;  /* 0x0000000000017941 */ /* 0x000fea0003800000 */
.L_x_617:
        /* <DEDUP_REMOVED lines=10> */
.L_x_620:
[----:B------:R-:W-:Y:S05]  /*12150*/  BSYNC B1 ;  /* 0x0000000000017941 */ /* 0x000fea0003800000 */
.L_x_619:
        /* <DEDUP_REMOVED lines=10> */
.L_x_622:
[----:B------:R-:W-:Y:S05]  /*12200*/  BSYNC B1 ;  /* 0x0000000000017941 */ /* 0x000fea0003800000 */
.L_x_621:
        /* <DEDUP_REMOVED lines=10> */
.L_x_624:
[----:B------:R-:W-:Y:S05]  /*122b0*/  BSYNC B1 ;  /* 0x0000000000017941 */ /* 0x000fea0003800000 */
.L_x_623:
        /* <DEDUP_REMOVED lines=10> */
.L_x_626:
[----:B------:R-:W-:Y:S05]  /*12360*/  BSYNC B1 ;  /* 0x0000000000017941 */ /* 0x000fea0003800000 */
.L_x_625:
        /* <DEDUP_REMOVED lines=10> */
.L_x_628:
[----:B------:R-:W-:Y:S05]  /*12410*/  BSYNC B1 ;  /* 0x0000000000017941 */ /* 0x000fea0003800000 */
.L_x_627:
        /* <DEDUP_REMOVED lines=10> */
.L_x_630:
[----:B------:R-:W-:Y:S05]  /*124c0*/  BSYNC B1 ;  /* 0x0000000000017941 */ /* 0x000fea0003800000 */
.L_x_629:
        /* <DEDUP_REMOVED lines=10> */
.L_x_632:
[----:B------:R-:W-:Y:S05]  /*12570*/  BSYNC B1 ;  /* 0x0000000000017941 */ /* 0x000fea0003800000 */
.L_x_631:
        /* <DEDUP_REMOVED lines=10> */
.L_x_634:
[----:B------:R-:W-:Y:S05]  /*12620*/  BSYNC B1 ;  /* 0x0000000000017941 */ /* 0x000fea0003800000 */
.L_x_633:
        /* <DEDUP_REMOVED lines=10> */
.L_x_636:
[----:B------:R-:W-:Y:S05]  /*126d0*/  BSYNC B1 ;  /* 0x0000000000017941 */ /* 0x000fea0003800000 */
.L_x_635:
        /* <DEDUP_REMOVED lines=10> */
.L_x_638:
[----:B------:R-:W-:Y:S05]  /*12780*/  BSYNC B1 ;  /* 0x0000000000017941 */ /* 0x000fea0003800000 */
.L_x_637:
        /* <DEDUP_REMOVED lines=10> */
.L_x_640:
[----:B------:R-:W-:Y:S05]  /*12830*/  BSYNC B1 ;  /* 0x0000000000017941 */ /* 0x000fea0003800000 */
.L_x_639:
        /* <DEDUP_REMOVED lines=10> */
.L_x_642:
[----:B------:R-:W-:Y:S05]  /*128e0*/  BSYNC B1 ;  /* 0x0000000000017941 */ /* 0x000fea0003800000 */
.L_x_641:
        /* <DEDUP_REMOVED lines=10> */
.L_x_644:
[----:B------:R-:W-:Y:S05]  /*12990*/  BSYNC B1 ;  /* 0x0000000000017941 */ /* 0x000fea0003800000 */
.L_x_643:
        /* <DEDUP_REMOVED lines=10> */
.L_x_646:
[----:B------:R-:W-:Y:S05]  /*12a40*/  BSYNC B1 ;  /* 0x0000000000017941 */ /* 0x000fea0003800000 */
.L_x_645:
        /* <DEDUP_REMOVED lines=10> */
.L_x_648:
[----:B------:R-:W-:Y:S05]  /*12af0*/  BSYNC B1 ;  /* 0x0000000000017941 */ /* 0x000fea0003800000 */
.L_x_647:
        /* <DEDUP_REMOVED lines=10> */
.L_x_650:
[----:B------:R-:W-:Y:S05]  /*12ba0*/  BSYNC B1 ;  /* 0x0000000000017941 */ /* 0x000fea0003800000 */
.L_x_649:
        /* <DEDUP_REMOVED lines=10> */
.L_x_652:
[----:B------:R-:W-:Y:S05]  /*12c50*/  BSYNC B1 ;  /* 0x0000000000017941 */ /* 0x000fea0003800000 */
.L_x_651:
        /* <DEDUP_REMOVED lines=10> */
.L_x_654:
[----:B------:R-:W-:Y:S05]  /*12d00*/  BSYNC B1 ;  /* 0x0000000000017941 */ /* 0x000fea0003800000 */
.L_x_653:
        /* <DEDUP_REMOVED lines=10> */
.L_x_656:
[----:B------:R-:W-:Y:S05]  /*12db0*/  BSYNC B1 ;  /* 0x0000000000017941 */ /* 0x000fea0003800000 */
.L_x_655:
        /* <DEDUP_REMOVED lines=10> */
.L_x_658:
[----:B------:R-:W-:Y:S05]  /*12e60*/  BSYNC B1 ;  /* 0x0000000000017941 */ /* 0x000fea0003800000 */
.L_x_657:
        /* <DEDUP_REMOVED lines=10> */
.L_x_660:
[----:B------:R-:W-:Y:S05]  /*12f10*/  BSYNC B1 ;  /* 0x0000000000017941 */ /* 0x000fea0003800000 */
.L_x_659:
        /* <DEDUP_REMOVED lines=10> */
.L_x_662:
[----:B------:R-:W-:Y:S05]  /*12fc0*/  BSYNC B1 ;  /* 0x0000000000017941 */ /* 0x000fea0003800000 */
.L_x_661:
        /* <DEDUP_REMOVED lines=10> */
.L_x_664:
[----:B------:R-:W-:Y:S05]  /*13070*/  BSYNC B1 ;  /* 0x0000000000017941 */ /* 0x000fea0003800000 */
.L_x_663:
        /* <DEDUP_REMOVED lines=10> */
.L_x_666:
[----:B------:R-:W-:Y:S05]  /*13120*/  BSYNC B1 ;  /* 0x0000000000017941 */ /* 0x000fea0003800000 */
.L_x_665:
        /* <DEDUP_REMOVED lines=10> */
.L_x_668:
[----:B------:R-:W-:Y:S05]  /*131d0*/  BSYNC B1 ;  /* 0x0000000000017941 */ /* 0x000fea0003800000 */
.L_x_667:
[----:B-----5:R-:W-:Y:S01]  /*131e0*/  IMAD.U32 R3, R216, 0x10000, RZ ;  /* 0x00010000d8037824 */ /* 0x020fe200078e00ff */
[----:B------:R-:W-:Y:S03]  /*131f0*/  BSSY B1, `(.L_x_669) ;  /* 0x0000009000017945 */ /* 0x000fe60003800000 */
[----:B------:R-:W-:-:S04]  /*13200*/  FMUL R4, R3, R16 ;  /* 0x0000001003047220 */ /* 0x000fc80000400000 */
[----:B------:R-:W-:-:S05]  /*13210*/  FFMA R4, R55, R2, R4 ;  /* 0x0000000237047223 */ /* 0x000fca0000000004 */
[----:B------:R-:W-:-:S05]  /*13220*/  F2FP.BF16.F32.PACK_AB R4, RZ, R4 ;  /* 0x00000004ff04723e */ /* 0x000fca00000010ff */
[----:B------:R0:W-:Y:S01]  /*13230*/  @P5 STG.E.U16 desc[UR36][R20.64+0x1f2], R4 ;  /* 0x0001f20414005986 */ /* 0x0001e2000c101524 */
[----:B------:R-:W-:-:S04]  /*13240*/  ISETP.NE.AND P5, PT, R120, RZ, PT ;  /* 0x000000ff7800720c */ /* 0x000fc80003fa5270 */
[----:B------:R-:W-:-:S13]  /*13250*/  ISETP.GT.AND P5, PT, R0, 0x80, P5 ;  /* 0x000000800000780c */ /* 0x000fda0002fa4270 */
[----:B0-----:R-:W-:Y:S05]  /*13260*/  @!P5 BRA `(.L_x_670) ;  /* 0x000000000004d947 */ /* 0x001fea0003800000 */
[----:B------:R0:W5:Y:S02]  /*13270*/  LDG.E.LTC128B.U16 R216, desc[UR36][R10.64+0x200] ;  /* 0x000200240ad87981 */ /* 0x000164000c1e1520 */
.L_x_670:
[----:B------:R-:W-:Y:S05]  /*13280*/  BSYNC B1 ;  /* 0x0000000000017941 */ /* 0x000fea0003800000 */
.L_x_669:
        /* <DEDUP_REMOVED lines=10> */
.L_x_672:
[----:B------:R-:W-:Y:S05]  /*13330*/  BSYNC B1 ;  /* 0x0000000000017941 */ /* 0x000fea0003800000 */
.L_x_671:
        /* <DEDUP_REMOVED lines=10> */
.L_x_674:
[----:B------:R-:W-:Y:S05]  /*133e0*/  BSYNC B1 ;  /* 0x0000000000017941 */ /* 0x000fea0003800000 */
.L_x_673:
        /* <DEDUP_REMOVED lines=10> */
.L_x_676:
[----:B------:R-:W-:Y:S05]  /*13490*/  BSYNC B1 ;  /* 0x0000000000017941 */ /* 0x000fea0003800000 */
.L_x_675:
        /* <DEDUP_REMOVED lines=10> */
.L_x_678:
[----:B------:R-:W-:Y:S05]  /*13540*/  BSYNC B1 ;  /* 0x0000000000017941 */ /* 0x000fea0003800000 */
.L_x_677:
        /* <DEDUP_REMOVED lines=10> */
.L_x_680:
[----:B------:R-:W-:Y:S05]  /*135f0*/  BSYNC B1 ;  /* 0x0000000000017941 */ /* 0x000fea0003800000 */
.L_x_679:
        /* <DEDUP_REMOVED lines=10> */
.L_x_682:
[----:B------:R-:W-:Y:S05]  /*136a0*/  BSYNC B1 ;  /* 0x0000000000017941 */ /* 0x000fea0003800000 */
.L_x_681:
        /* <DEDUP_REMOVED lines=10> */
.L_x_684:
[----:B------:R-:W-:Y:S05]  /*13750*/  BSYNC B1 ;  /* 0x0000000000017941 */ /* 0x000fea0003800000 */
.L_x_683:
        /* <DEDUP_REMOVED lines=10> */
.L_x_686:
[----:B------:R-:W-:Y:S05]  /*13800*/  BSYNC B1 ;  /* 0x0000000000017941 */ /* 0x000fea0003800000 */
.L_x_685:
        /* <DEDUP_REMOVED lines=10> */
.L_x_688:
[----:B------:R-:W-:Y:S05]  /*138b0*/  BSYNC B1 ;  /* 0x0000000000017941 */ /* 0x000fea0003800000 */
.L_x_687:
        /* <DEDUP_REMOVED lines=10> */
.L_x_690:
[----:B------:R-:W-:Y:S05]  /*13960*/  BSYNC B1 ;  /* 0x0000000000017941 */ /* 0x000fea0003800000 */
.L_x_689:
        /* <DEDUP_REMOVED lines=10> */
.L_x_692:
[----:B------:R-:W-:Y:S05]  /*13a10*/  BSYNC B1 ;  /* 0x0000000000017941 */ /* 0x000fea0003800000 */
.L_x_691:
        /* <DEDUP_REMOVED lines=10> */
.L_x_694:
[----:B------:R-:W-:Y:S05]  /*13ac0*/  BSYNC B1 ;  /* 0x0000000000017941 */ /* 0x000fea0003800000 */
.L_x_693:
        /* <DEDUP_REMOVED lines=10> */
.L_x_696:
[----:B------:R-:W-:Y:S05]  /*13b70*/  BSYNC B1 ;  /* 0x0000000000017941 */ /* 0x000fea0003800000 */
.L_x_695:
        /* <DEDUP_REMOVED lines=10> */
.L_x_698:
[----:B------:R-:W-:Y:S05]  /*13c20*/  BSYNC B1 ;  /* 0x0000000000017941 */ /* 0x000fea0003800000 */
.L_x_697:
        /* <DEDUP_REMOVED lines=10> */
.L_x_700:
[----:B------:R-:W-:Y:S05]  /*13cd0*/  BSYNC B1 ;  /* 0x0000000000017941 */ /* 0x000fea0003800000 */
.L_x_699:
        /* <DEDUP_REMOVED lines=10> */
.L_x_702:
[----:B------:R-:W-:Y:S05]  /*13d80*/  BSYNC B1 ;  /* 0x0000000000017941 */ /* 0x000fea0003800000 */
.L_x_701:
        /* <DEDUP_REMOVED lines=10> */
.L_x_704:
[----:B------:R-:W-:Y:S05]  /*13e30*/  BSYNC B1 ;  /* 0x0000000000017941 */ /* 0x000fea0003800000 */
.L_x_703:
        /* <DEDUP_REMOVED lines=10> */
.L_x_706:
[----:B------:R-:W-:Y:S05]  /*13ee0*/  BSYNC B1 ;  /* 0x0000000000017941 */ /* 0x000fea0003800000 */
.L_x_705:
        /* <DEDUP_REMOVED lines=10> */
.L_x_708:
[----:B------:R-:W-:Y:S05]  /*13f90*/  BSYNC B1 ;  /* 0x0000000000017941 */ /* 0x000fea0003800000 */
.L_x_707:
        /* <DEDUP_REMOVED lines=10> */
.L_x_710:
[----:B------:R-:W-:Y:S05]  /*14040*/  BSYNC B1 ;  /* 0x0000000000017941 */ /* 0x000fea0003800000 */
.L_x_709:
        /* <DEDUP_REMOVED lines=10> */
.L_x_712:
[----:B------:R-:W-:Y:S05]  /*140f0*/  BSYNC B1 ;  /* 0x0000000000017941 */ /* 0x000fea0003800000 */
.L_x_711:
        /* <DEDUP_REMOVED lines=10> */
.L_x_714:
[----:B------:R-:W-:Y:S05]  /*141a0*/  BSYNC B1 ;  /* 0x0000000000017941 */ /* 0x000fea0003800000 */
.L_x_713:
        /* <DEDUP_REMOVED lines=10> */
.L_x_716:
[----:B------:R-:W-:Y:S05]  /*14250*/  BSYNC B1 ;  /* 0x0000000000017941 */ /* 0x000fea0003800000 */
.L_x_715:
        /* <DEDUP_REMOVED lines=10> */
.L_x_718:
[----:B------:R-:W-:Y:S05]  /*14300*/  BSYNC B1 ;  /* 0x0000000000017941 */ /* 0x000fea0003800000 */
.L_x_717:
        /* <DEDUP_REMOVED lines=10> */
.L_x_720:
[----:B------:R-:W-:Y:S05]  /*143b0*/  BSYNC B1 ;  /* 0x0000000000017941 */ /* 0x000fea0003800000 */
.L_x_719:
        /* <DEDUP_REMOVED lines=10> */
.L_x_722:
[----:B------:R-:W-:Y:S05]  /*14460*/  BSYNC B1 ;  /* 0x0000000000017941 */ /* 0x000fea0003800000 */
.L_x_721:
        /* <DEDUP_REMOVED lines=10> */
.L_x_724:
[----:B------:R-:W-:Y:S05]  /*14510*/  BSYNC B1 ;  /* 0x0000000000017941 */ /* 0x000fea0003800000 */
.L_x_723:
        /* <DEDUP_REMOVED lines=10> */
.L_x_726:
[----:B------:R-:W-:Y:S05]  /*145c0*/  BSYNC B1 ;  /* 0x0000000000017941 */ /* 0x000fea0003800000 */
.L_x_725:
        /* <DEDUP_REMOVED lines=10> */
.L_x_728:
[----:B------:R-:W-:Y:S05]  /*14670*/  BSYNC B1 ;  /* 0x0000000000017941 */ /* 0x000fea0003800000 */
.L_x_727:
        /* <DEDUP_REMOVED lines=10> */
.L_x_730:
[----:B------:R-:W-:Y:S05]  /*14720*/  BSYNC B1 ;  /* 0x0000000000017941 */ /* 0x000fea0003800000 */
.L_x_729:
        /* <DEDUP_REMOVED lines=10> */
.L_x_732:
[----:B------:R-:W-:Y:S05]  /*147d0*/  BSYNC B1 ;  /* 0x0000000000017941 */ /* 0x000fea0003800000 */
.L_x_731:
        /* <DEDUP_REMOVED lines=10> */
.L_x_734:
[----:B------:R-:W-:Y:S05]  /*14880*/  BSYNC B1 ;  /* 0x0000000000017941 */ /* 0x000fea0003800000 */
.L_x_733:
        /* <DEDUP_REMOVED lines=10> */
.L_x_736:
[----:B------:R-:W-:Y:S05]  /*14930*/  BSYNC B1 ;  /* 0x0000000000017941 */ /* 0x000fea0003800000 */
.L_x_735:
        /* <DEDUP_REMOVED lines=10> */
.L_x_738:
[----:B------:R-:W-:Y:S05]  /*149e0*/  BSYNC B1 ;  /* 0x0000000000017941 */ /* 0x000fea0003800000 */
.L_x_737:
        /* <DEDUP_REMOVED lines=10> */
.L_x_740:
[----:B------:R-:W-:Y:S05]  /*14a90*/  BSYNC B1 ;  /* 0x0000000000017941 */ /* 0x000fea0003800000 */
.L_x_739:
        /* <DEDUP_REMOVED lines=10> */
.L_x_742:
[----:B------:R-:W-:Y:S05]  /*14b40*/  BSYNC B1 ;  /* 0x0000000000017941 */ /* 0x000fea0003800000 */
.L_x_741:
        /* <DEDUP_REMOVED lines=10> */
.L_x_744:
[----:B------:R-:W-:Y:S05]  /*14bf0*/  BSYNC B1 ;  /* 0x0000000000017941 */ /* 0x000fea0003800000 */
.L_x_743:
        /* <DEDUP_REMOVED lines=10> */
.L_x_746:
[----:B------:R-:W-:Y:S05]  /*14ca0*/  BSYNC B1 ;  /* 0x0000000000017941 */ /* 0x000fea0003800000 */
.L_x_745:
        /* <DEDUP_REMOVED lines=10> */
.L_x_748:
[----:B------:R-:W-:Y:S05]  /*14d50*/  BSYNC B1 ;  /* 0x0000000000017941 */ /* 0x000fea0003800000 */
.L_x_747:
        /* <DEDUP_REMOVED lines=10> */
.L_x_750:
[----:B------:R-:W-:Y:S05]  /*14e00*/  BSYNC B1 ;  /* 0x0000000000017941 */ /* 0x000fea0003800000 */
.L_x_749:
        /* <DEDUP_REMOVED lines=10> */
.L_x_752:
[----:B------:R-:W-:Y:S05]  /*14eb0*/  BSYNC B1 ;  /* 0x0000000000017941 */ /* 0x000fea0003800000 */
.L_x_751:
        /* <DEDUP_REMOVED lines=10> */
.L_x_754:
[----:B------:R-:W-:Y:S05]  /*14f60*/  BSYNC B1 ;  /* 0x0000000000017941 */ /* 0x000fea0003800000 */
.L_x_753:
        /* <DEDUP_REMOVED lines=10> */
.L_x_756:
[----:B------:R-:W-:Y:S05]  /*15010*/  BSYNC B1 ;  /* 0x0000000000017941 */ /* 0x000fea0003800000 */
.L_x_755:
        /* <DEDUP_REMOVED lines=10> */
.L_x_758:
[----:B------:R-:W-:Y:S05]  /*150c0*/  BSYNC B1 ;  /* 0x0000000000017941 */ /* 0x000fea0003800000 */
.L_x_757:
        /* <DEDUP_REMOVED lines=10> */
.L_x_760:
[----:B------:R-:W-:Y:S05]  /*15170*/  BSYNC B1 ;  /* 0x0000000000017941 */ /* 0x000fea0003800000 */
.L_x_759:
        /* <DEDUP_REMOVED lines=10> */
.L_x_762:
[----:B------:R-:W-:Y:S05]  /*15220*/  BSYNC B1 ;  /* 0x0000000000017941 */ /* 0x000fea0003800000 */
.L_x_761:
        /* <DEDUP_REMOVED lines=10> */
.L_x_764:
[----:B------:R-:W-:Y:S05]  /*152d0*/  BSYNC B1 ;  /* 0x0000000000017941 */ /* 0x000fea0003800000 */
.L_x_763:
        /* <DEDUP_REMOVED lines=10> */
.L_x_766:
[----:B------:R-:W-:Y:S05]  /*15380*/  BSYNC B1 ;  /* 0x0000000000017941 */ /* 0x000fea0003800000 */
.L_x_765:
        /* <DEDUP_REMOVED lines=10> */
.L_x_768:
[----:B------:R-:W-:Y:S05]  /*15430*/  BSYNC B1 ;  /* 0x0000000000017941 */ /* 0x000fea0003800000 */
.L_x_767:
        /* <DEDUP_REMOVED lines=10> */
.L_x_770:
[----:B------:R-:W-:Y:S05]  /*154e0*/  BSYNC B1 ;  /* 0x0000000000017941 */ /* 0x000fea0003800000 */
.L_x_769:
        /* <DEDUP_REMOVED lines=10> */
.L_x_772:
[----:B------:R-:W-:Y:S05]  /*15590*/  BSYNC B1 ;  /* 0x0000000000017941 */ /* 0x000fea0003800000 */
.L_x_771:
        /* <DEDUP_REMOVED lines=9> */
.L_x_774:
[----:B------:R-:W-:Y:S05]  /*15630*/  BSYNC B1 ;  /* 0x0000000000017941 */ /* 0x000fea0003800000 */
.L_x_773:
        /* <DEDUP_REMOVED lines=9> */
.L_x_776:
[----:B------:R-:W-:Y:S05]  /*156d0*/  BSYNC B1 ;  /* 0x0000000000017941 */ /* 0x000fea0003800000 */
.L_x_775:
        /* <DEDUP_REMOVED lines=9> */
.L_x_778:
[----:B------:R-:W-:Y:S05]  /*15770*/  BSYNC B1 ;  /* 0x0000000000017941 */ /* 0x000fea0003800000 */
.L_x_777:
        /* <DEDUP_REMOVED lines=9> */
.L_x_780:
[----:B------:R-:W-:Y:S05]  /*15810*/  BSYNC B1 ;  /* 0x0000000000017941 */ /* 0x000fea0003800000 */
.L_x_779:
        /* <DEDUP_REMOVED lines=9> */
.L_x_782:
[----:B------:R-:W-:Y:S05]  /*158b0*/  BSYNC B1 ;  /* 0x0000000000017941 */ /* 0x000fea0003800000 */
.L_x_781:
        /* <DEDUP_REMOVED lines=9> */
.L_x_784:
[----:B------:R-:W-:Y:S05]  /*15950*/  BSYNC B1 ;  /* 0x0000000000017941 */ /* 0x000fea0003800000 */
.L_x_783:
        /* <DEDUP_REMOVED lines=9> */
.L_x_786:
[----:B------:R-:W-:Y:S05]  /*159f0*/  BSYNC B1 ;  /* 0x0000000000017941 */ /* 0x000fea0003800000 */
.L_x_785:
        /* <DEDUP_REMOVED lines=9> */
.L_x_788:
[----:B------:R-:W-:Y:S05]  /*15a90*/  BSYNC B1 ;  /* 0x0000000000017941 */ /* 0x000fea0003800000 */
.L_x_787:
        /* <DEDUP_REMOVED lines=9> */
.L_x_790:
[----:B------:R-:W-:Y:S05]  /*15b30*/  BSYNC B1 ;  /* 0x0000000000017941 */ /* 0x000fea0003800000 */
.L_x_789:
        /* <DEDUP_REMOVED lines=9> */
.L_x_792:
[----:B------:R-:W-:Y:S05]  /*15bd0*/  BSYNC B1 ;  /* 0x0000000000017941 */ /* 0x000fea0003800000 */
.L_x_791:
        /* <DEDUP_REMOVED lines=9> */
.L_x_794:
[----:B------:R-:W-:Y:S05]  /*15c70*/  BSYNC B1 ;  /* 0x0000000000017941 */ /* 0x000fea0003800000 */
.L_x_793:
        /* <DEDUP_REMOVED lines=9> */
.L_x_796:
[----:B------:R-:W-:Y:S05]  /*15d10*/  BSYNC B1 ;  /* 0x0000000000017941 */ /* 0x000fea0003800000 */
.L_x_795:
[----:B------:R-:W-:Y:S05]  /*15d20*/  @!P0 BRA `(.L_x_797) ;  /* 0x0000007c00608947 */ /* 0x000fea0003800000 */
[----:B0----5:R-:W-:-:S04]  /*15d30*/  IMAD.U32 R3, R216, 0x10000, RZ ;  /* 0x00010000d8037824 */ /* 0x021fc800078e00ff */
[----:B------:R-:W-:-:S04]  /*15d40*/  FMUL R0, R3, R16 ;  /* 0x0000001003007220 */ /* 0x000fc80000400000 */
[----:B------:R-:W-:-:S05]  /*15d50*/  FFMA R0, R119, R2, R0 ;  /* 0x0000000277007223 */ /* 0x000fca0000000000 */
[----:B------:R-:W-:-:S05]  /*15d60*/  F2FP.BF16.F32.PACK_AB R0, RZ, R0 ;  /* 0x00000000ff00723e */ /* 0x000fca00000010ff */
[----:B------:R0:W-:Y:S01]  /*15d70*/  STG.E.U16 desc[UR36][R20.64+0x2f2], R0 ;  /* 0x0002f20014007986 */ /* 0x0001e2000c101524 */
[----:B------:R-:W-:Y:S05]  /*15d80*/  BRA `(.L_x_797) ;  /* 0x0000007c00487947 */ /* 0x000fea0003800000 */
.L_x_34:
[----:B------:R-:W2:Y:S01]  /*15d90*/  LDL.LU R8, [R1+0x18c] ;  /* 0x00018c0001087983 */ /* 0x000ea20000300800 */
[----:B------:R-:W-:-:S03]  /*15da0*/  ULDC.64 UR4, c[0x0][0x5c0] ;  /* 0x0001700000047ab9 */ /* 0x000fc60000000a00 */
[----:B------:R-:W3:Y:S04]  /*15db0*/  LDL.LU R10, [R1+0x1f8] ;  /* 0x0001f800010a7983 */ /* 0x000ee80000300800 */
[----:B------:R-:W5:Y:S04]  /*15dc0*/  LDL.LU R11, [R1+0x1fc] ;  /* 0x0001fc00010b7983 */ /* 0x000f680000300800 */
[----:B------:R-:W4:Y:S04]  /*15dd0*/  LDL.LU R12, [R1+0x200] ;  /* 0x00020000010c7983 */ /* 0x000f280000300800 */
[----:B------:R-:W5:Y:S04]  /*15de0*/  LDL.LU R235, [R1+0x2a4] ;  /* 0x0002a40001eb7983 */ /* 0x000f680000300800 */
        /* <DEDUP_REMOVED lines=13> */
[----:B------:R-:W5:Y:S01]  /*15ec0*/  LDL.LU R221, [R1+0x2dc] ;  /* 0x0002dc0001dd7983 */ /* 0x000f620000300800 */
[----:B------:R-:W-:-:S03]  /*15ed0*/  LEA R4, P0, R6, UR4, 0x1 ;  /* 0x0000000406047c11 */ /* 0x000fc6000f8008ff */
[----:B------:R-:W5:Y:S04]  /*15ee0*/  LDL.LU R220, [R1+0x2e0] ;  /* 0x0002e00001dc7983 */ /* 0x000f680000300800 */
[----:B------:R-:W5:Y:S04]  /*15ef0*/  LDL.LU R219, [R1+0x2e4] ;  /* 0x0002e40001db7983 */ /* 0x000f680000300800 */
[----:B------:R-:W5:Y:S04]  /*15f00*/  LDL.LU R218, [R1+0x2e8] ;  /* 0x0002e80001da7983 */ /* 0x000f680000300800 */
[----:B------:R-:W5:Y:S01]  /*15f10*/  LDL.LU R216, [R1+0x2ec] ;  /* 0x0002ec0001d87983 */ /* 0x000f620000300800 */
[----:B------:R-:W-:-:S03]  /*15f20*/  LEA.HI.X R5, R6, UR5, R14, 0x1, P0 ;  /* 0x0000000506057c11 */ /* 0x000fc600080f0c0e */
[----:B------:R-:W5:Y:S04]  /*15f30*/  LDL.LU R21, [R1+0x2f0] ;  /* 0x0002f00001157983 */ /* 0x000f680000300800 */
[----:B------:R-:W5:Y:S04]  /*15f40*/  LDL.LU R20, [R1+0x2f4] ;  /* 0x0002f40001147983 */ /* 0x000f680000300800 */
[----:B------:R-:W5:Y:S04]  /*15f50*/  LDL.LU R19, [R1+0x2f8] ;  /* 0x0002f80001137983 */ /* 0x000f680000300800 */
[----:B------:R-:W5:Y:S04]  /*15f60*/  LDL.LU R13, [R1+0x2fc] ;  /* 0x0002fc00010d7983 */ /* 0x000f680000300800 */
[----:B------:R-:W2:Y:S04]  /*15f70*/  LDL.LU R6, [R1+0x180] ;  /* 0x0001800001067983 */ /* 0x000ea80000300800 */
[----:B------:R-:W3:Y:S01]  /*15f80*/  LDL.LU R7, [R1+0x188] ;  /* 0x0001880001077983 */ /* 0x000ee20000300800 */
[----:B--2---:R-:W-:-:S05]  /*15f90*/  FMUL R6, R6, R2 ;  /* 0x0000000206067220 */ /* 0x004fca0000400000 */
[----:B------:R-:W-:-:S05]  /*15fa0*/  F2FP.BF16.F32.PACK_AB R6, RZ, R6 ;  /* 0x00000006ff06723e */ /* 0x000fca00000010ff */
[----:B------:R0:W-:Y:S04]  /*15fb0*/  @P1 STG.E.U16 desc[UR36][R4.64], R6 ;  /* 0x0000000604001986 */ /* 0x0001e8000c101524 */
[----:B0-----:R-:W2:Y:S01]  /*15fc0*/  LDL.LU R6, [R1+0x184] ;  /* 0x0001840001067983 */ /* 0x001ea20000300800 */
[----:B------:R-:W-:Y:S01]  /*15fd0*/  ISETP.GT.AND P3, PT, R3, 0x1, PT ;  /* 0x000000010300780c */ /* 0x000fe20003f64270 */
[-C--:B---3--:R-:W-:Y:S01]  /*15fe0*/  FMUL R7, R7, R2.reuse ;  /* 0x0000000207077220 */ /* 0x088fe20000400000 */
[----:B------:R-:W-:Y:S01]  /*15ff0*/  USHF.L.U32 UR5, UR8, 0x4, URZ ;  /* 0x0000000408057899 */ /* 0x000fe2000800063f */
[C---:B------:R-:W-:Y:S01]  /*16000*/  ISETP.GT.AND P2, PT, R0.reuse, 0x8, P5 ;  /* 0x000000080000780c */ /* 0x040fe20002f44270 */
[----:B------:R-:W-:Y:S01]  /*16010*/  USHF.L.U64.HI UR4, UR8, 0x4, UR9 ;  /* 0x0000000408047899 */ /* 0x000fe20008010209 */
[----:B------:R-:W-:Y:S01]  /*16020*/  ISETP.GT.AND P0, PT, R0, RZ, P3 ;  /* 0x000000ff0000720c */ /* 0x000fe20001f04270 */
[----:B------:R-:W-:Y:S01]  /*16030*/  FMUL R8, R8, R2 ;  /* 0x0000000208087220 */ /* 0x000fe20000400000 */
[----:B------:R-:W-:-:S04]  /*16040*/  F2FP.BF16.F32.PACK_AB R7, RZ, R7 ;  /* 0x00000007ff07723e */ /* 0x000fc800000010ff */
[----:B------:R-:W-:Y:S02]  /*16050*/  PRMT R9, R7, 0x7610, R9 ;  /* 0x0000761007097816 */ /* 0x000fe40000000009 */
[----:B------:R-:W-:Y:S01]  /*16060*/  F2FP.BF16.F32.PACK_AB R8, RZ, R8 ;  /* 0x00000008ff08723e */ /* 0x000fe200000010ff */
[----:B--2---:R-:W-:-:S05]  /*16070*/  FMUL R6, R6, R2 ;  /* 0x0000000206067220 */ /* 0x004fca0000400000 */
[----:B------:R-:W-:-:S05]  /*16080*/  F2FP.BF16.F32.PACK_AB R6, RZ, R6 ;  /* 0x00000006ff06723e */ /* 0x000fca00000010ff */
[----:B------:R0:W-:Y:S01]  /*16090*/  @P0 STG.E.U16 desc[UR36][R4.64+0x2], R6 ;  /* 0x0000020604000986 */ /* 0x0001e2000c101524 */
[----:B------:R-:W-:Y:S02]  /*160a0*/  ISETP.GT.AND P0, PT, R0, 0x8, P3 ;  /* 0x000000080000780c */ /* 0x000fe40001f04270 */
[----:B0-----:R-:W-:-:S04]  /*160b0*/  IADD3 R6, P1, R4, UR5, RZ ;  /* 0x0000000504067c10 */ /* 0x001fc8000ff3e0ff */
[----:B------:R-:W-:-:S05]  /*160c0*/  IADD3.X R7, R5, UR4, RZ, P1, !PT ;  /* 0x0000000405077c10 */ /* 0x000fca0008ffe4ff */
[----:B------:R0:W-:Y:S04]  /*160d0*/  @P2 STG.E.U16 desc[UR36][R6.64], R9 ;  /* 0x0000000906002986 */ /* 0x0001e8000c101524 */
[----:B------:R1:W-:Y:S04]  /*160e0*/  @P0 STG.E.U16 desc[UR36][R6.64+0x2], R8 ;  /* 0x0000020806000986 */ /* 0x0003e8000c101524 */
[----:B0-----:R-:W2:Y:S04]  /*160f0*/  LDL.LU R9, [R1+0x1f4] ;  /* 0x0001f40001097983 */ /* 0x001ea80000300800 */
[----:B-1----:R-:W3:Y:S01]  /*16100*/  LDL.LU R8, [R1+0x190] ;  /* 0x0001900001087983 */ /* 0x002ee20000300800 */
[----:B------:R-:W-:-:S04]  /*16110*/  ISETP.GT.AND P4, PT, R3, 0x8, PT ;  /* 0x000000080300780c */ /* 0x000fc80003f84270 */
[----:B------:R-:W-:Y:S01]  /*16120*/  ISETP.GT.AND P0, PT, R0, RZ, P4 ;  /* 0x000000ff0000720c */ /* 0x000fe20002704270 */
[----:B---3--:R-:W-:-:S05]  /*16130*/  FMUL R8, R8, R2 ;  /* 0x0000000208087220 */ /* 0x008fca0000400000 */
[----:B------:R-:W-:-:S07]  /*16140*/  F2FP.BF16.F32.PACK_AB R8, RZ, R8 ;  /* 0x00000008ff08723e */ /* 0x000fce00000010ff */
[----:B------:R0:W-:Y:S04]  /*16150*/  @P0 STG.E.U16 desc[UR36][R4.64+0x10], R8 ;  /* 0x0000100804000986 */ /* 0x0001e8000c101524 */
[----:B0-----:R-:W3:Y:S01]  /*16160*/  LDL.LU R8, [R1+0x194] ;  /* 0x0001940001087983 */ /* 0x001ee20000300800 */
[----:B------:R-:W-:-:S04]  /*16170*/  ISETP.GT.AND P3, PT, R3, 0x9, PT ;  /* 0x000000090300780c */ /* 0x000fc80003f64270 */
[----:B------:R-:W-:Y:S01]  /*16180*/  ISETP.GT.AND P0, PT, R0, RZ, P3 ;  /* 0x000000ff0000720c */ /* 0x000fe20001f04270 */
[----:B---3--:R-:W-:-:S05]  /*16190*/  FMUL R8, R8, R2 ;  /* 0x0000000208087220 */ /* 0x008fca0000400000 */
[----:B------:R-:W-:-:S07]  /*161a0*/  F2FP.BF16.F32.PACK_AB R8, RZ, R8 ;  /* 0x00000008ff08723e */ /* 0x000fce00000010ff */
[----:B------:R0:W-:Y:S04]  /*161b0*/  @P0 STG.E.U16 desc[UR36][R4.64+0x12], R8 ;  /* 0x0000120804000986 */ /* 0x0001e8000c101524 */
[----:B0-----:R-:W3:Y:S01]  /*161c0*/  LDL.LU R8, [R1+0x198] ;  /* 0x0001980001087983 */ /* 0x001ee20000300800 */
[----:B------:R-:W-:Y:S01]  /*161d0*/  ISETP.GT.AND P0, PT, R0, 0x8, P4 ;  /* 0x000000080000780c */ /* 0x000fe20002704270 */
        /* <DEDUP_REMOVED lines=119> */
[C---:B------:R-:W-:Y:S01]  /*16950*/  ISETP.GT.AND P2, PT, R3.reuse, 0x38, PT ;  /* 0x000000380300780c */ /* 0x040fe20003f44270 */
[----:B------:R-:W-:Y:S01]  /*16960*/  USHF.L.U64.HI UR11, UR8, 0x8, UR9 ;  /* 0x00000008080b7899 */ /* 0x000fe20008010209 */
[----:B------:R-:W-:Y:S01]  /*16970*/  ISETP.GT.AND P1, PT, R3, 0x39, PT ;  /* 0x000000390300780c */ /* 0x000fe20003f24270 */
[-C--:B------:R-:W-:Y:S01]  /*16980*/  FMUL R10, R10, R2.reuse ;  /* 0x000000020a0a7220 */ /* 0x080fe20000400000 */
[----:B------:R-:W-:Y:S01]  /*16990*/  ISETP.GT.AND P0, PT, R0, RZ, P2 ;  /* 0x000000ff0000720c */ /* 0x000fe20001704270 */
[----:B----4-:R-:W-:-:S03]  /*169a0*/  FMUL R12, R12, R2 ;  /* 0x000000020c0c7220 */ /* 0x010fc60000400000 */
[----:B------:R-:W-:Y:S02]  /*169b0*/  F2FP.BF16.F32.PACK_AB R10, RZ, R10 ;  /* 0x0000000aff0a723e */ /* 0x000fe400000010ff */
[----:B------:R-:W-:Y:S01]  /*169c0*/  F2FP.BF16.F32.PACK_AB R12, RZ, R12 ;  /* 0x0000000cff0c723e */ /* 0x000fe200000010ff */
[----:B---3--:R-:W-:-:S05]  /*169d0*/  FMUL R8, R8, R2 ;  /* 0x0000000208087220 */ /* 0x008fca0000400000 */
[----:B------:R-:W-:-:S05]  /*169e0*/  F2FP.BF16.F32.PACK_AB R8, RZ, R8 ;  /* 0x00000008ff08723e */ /* 0x000fca00000010ff */
[----:B------:R2:W-:Y:S01]  /*169f0*/  @P0 STG.E.U16 desc[UR36][R4.64+0x70], R8 ;  /* 0x0000700804000986 */ /* 0x0005e2000c101524 */
[----:B------:R-:W-:Y:S01]  /*16a00*/  ISETP.GT.AND P0, PT, R0, RZ, P1 ;  /* 0x000000ff0000720c */ /* 0x000fe20000f04270 */
[----:B--2---:R-:W-:-:S05]  /*16a10*/  FMUL R8, R9, R2 ;  /* 0x0000000209087220 */ /* 0x004fca0000400000 */
[----:B------:R-:W-:-:S07]  /*16a20*/  F2FP.BF16.F32.PACK_AB R8, RZ, R8 ;  /* 0x00000008ff08723e */ /* 0x000fce00000010ff */
[----:B------:R0:W-:Y:S02]  /*16a30*/  @P0 STG.E.U16 desc[UR36][R4.64+0x72], R8 ;  /* 0x0000720804000986 */ /* 0x0001e4000c101524 */
[----:B0-----:R-:W-:-:S05]  /*16a40*/  IMAD.U32 R8, RZ, RZ, UR8 ;  /* 0x00000008ff087e24 */ /* 0x001fca000f8e00ff */
[----:B------:R-:W-:-:S04]  /*16a50*/  LEA R8, P0, R8, R4, 0x8 ;  /* 0x0000000408087211 */ /* 0x000fc800078040ff */
[----:B------:R-:W-:Y:S02]  /*16a60*/  IADD3.X R9, R5, UR11, RZ, P0, !PT ;  /* 0x0000000b05097c10 */ /* 0x000fe400087fe4ff */
[----:B------:R-:W-:Y:S02]  /*16a70*/  ISETP.GT.AND P0, PT, R0, 0x8, P2 ;  /* 0x000000080000780c */ /* 0x000fe40001704270 */
[----:B------:R-:W-:-:S11]  /*16a80*/  ISETP.GT.AND P2, PT, R3, 0x40, PT ;  /* 0x000000400300780c */ /* 0x000fd60003f44270 */
[----:B------:R5:W-:Y:S01]  /*16a90*/  @P0 STG.E.U16 desc[UR36][R6.64+0x70], R10 ;  /* 0x0000700a06000986 */ /* 0x000be2000c101524 */
[----:B------:R-:W-:Y:S01]  /*16aa0*/  ISETP.GT.AND P0, PT, R0, 0x8, P1 ;  /* 0x000000080000780c */ /* 0x000fe20000f04270 */
[----:B-----5:R-:W-:-:S05]  /*16ab0*/  FMUL R10, R11, R2 ;  /* 0x000000020b0a7220 */ /* 0x020fca0000400000 */
[----:B------:R-:W-:-:S07]  /*16ac0*/  F2FP.BF16.F32.PACK_AB R10, RZ, R10 ;  /* 0x0000000aff0a723e */ /* 0x000fce00000010ff */
[----:B------:R0:W-:Y:S02]  /*16ad0*/  @P0 STG.E.U16 desc[UR36][R6.64+0x72], R10 ;  /* 0x0000720a06000986 */ /* 0x0001e4000c101524 */
[----:B0-----:R-:W-:-:S04]  /*16ae0*/  IADD3 R10, P0, R8, UR5, RZ ;  /* 0x00000005080a7c10 */ /* 0x001fc8000ff1e0ff */
[----:B------:R-:W-:Y:S02]  /*16af0*/  IADD3.X R11, R9, UR4, RZ, P0, !PT ;  /* 0x00000004090b7c10 */ /* 0x000fe400087fe4ff */
[----:B------:R-:W-:-:S13]  /*16b00*/  ISETP.GT.AND P0, PT, R0, RZ, P2 ;  /* 0x000000ff0000720c */ /* 0x000fda0001704270 */
[----:B------:R0:W-:Y:S04]  /*16b10*/  @P0 STG.E.U16 desc[UR36][R4.64+0x80], R12 ;  /* 0x0000800c04000986 */ /* 0x0001e8000c101524 */
[----:B0-----:R-:W2:Y:S01]  /*16b20*/  LDL.LU R12, [R1+0x204] ;  /* 0x00020400010c7983 */ /* 0x001ea20000300800 */
[----:B------:R-:W-:-:S04]  /*16b30*/  ISETP.GT.AND P1, PT, R3, 0x41, PT ;  /* 0x000000410300780c */ /* 0x000fc80003f24270 */
[----:B------:R-:W-:Y:S01]  /*16b40*/  ISETP.GT.AND P0, PT, R0, RZ, P1 ;  /* 0x000000ff0000720c */ /* 0x000fe20000f04270 */
[----:B--2---:R-:W-:-:S05]  /*16b50*/  FMUL R12, R12, R2 ;  /* 0x000000020c0c7220 */ /* 0x004fca0000400000 */
[----:B------:R-:W-:-:S07]  /*16b60*/  F2FP.BF16.F32.PACK_AB R12, RZ, R12 ;  /* 0x0000000cff0c723e */ /* 0x000fce00000010ff */
[----:B------:R0:W-:Y:S04]  /*16b70*/  @P0 STG.E.U16 desc[UR36][R4.64+0x82], R12 ;  /* 0x0000820c04000986 */ /* 0x0001e8000c101524 */
[----:B0-----:R-:W2:Y:S01]  /*16b80*/  LDL.LU R12, [R1+0x208] ;  /* 0x00020800010c7983 */ /* 0x001ea20000300800 */
[----:B------:R-:W-:Y:S01]  /*16b90*/  ISETP.GT.AND P0, PT, R0, 0x8, P2 ;  /* 0x000000080000780c */ /* 0x000fe20001704270 */
        /* <DEDUP_REMOVED lines=207> */
[C---:B------:R-:W-:Y:S02]  /*17890*/  ISETP.GT.AND P2, PT, R3.reuse, 0x90, PT ;  /* 0x000000900300780c */ /* 0x040fe40003f44270 */
[C---:B------:R-:W-:Y:S02]  /*178a0*/  ISETP.GT.AND P1, PT, R3.reuse, 0x91, PT ;  /* 0x000000910300780c */ /* 0x040fe40003f24270 */
[----:B------:R-:W-:Y:S02]  /*178b0*/  ISETP.GT.AND P0, PT, R0, RZ, P2 ;  /* 0x000000ff0000720c */ /* 0x000fe40001704270 */
[----:B------:R-:W-:-:S02]  /*178c0*/  ISETP.GT.AND P4, PT, R3, 0xa9, PT ;  /* 0x000000a90300780c */ /* 0x000fc40003f84270 */
[----:B------:R-:W-:Y:S01]  /*178d0*/  ISETP.GT.AND P3, PT, R3, 0xb1, PT ;  /* 0x000000b10300780c */ /* 0x000fe20003f64270 */
[----:B--2---:R-:W-:-:S05]  /*178e0*/  FMUL R12, R12, R2 ;  /* 0x000000020c0c7220 */ /* 0x004fca0000400000 */
[----:B------:R-:W-:-:S05]  /*178f0*/  F2FP.BF16.F32.PACK_AB R12, RZ, R12 ;  /* 0x0000000cff0c723e */ /* 0x000fca00000010ff */
[----:B------:R0:W-:Y:S01]  /*17900*/  @P0 STG.E.U16 desc[UR36][R4.64+0x120], R12 ;  /* 0x0001200c04000986 */ /* 0x0001e2000c101524 */
[----:B------:R-:W-:Y:S01]  /*17910*/  ISETP.GT.AND P0, PT, R0, RZ, P1 ;  /* 0x000000ff0000720c */ /* 0x000fe20000f04270 */
[----:B0-----:R-:W-:-:S05]  /*17920*/  FMUL R12, R235, R2 ;  /* 0x00000002eb0c7220 */ /* 0x001fca0000400000 */
[----:B------:R-:W-:-:S07]  /*17930*/  F2FP.BF16.F32.PACK_AB R12, RZ, R12 ;  /* 0x0000000cff0c723e */ /* 0x000fce00000010ff */
[----:B------:R0:W-:Y:S01]  /*17940*/  @P0 STG.E.U16 desc[UR36][R4.64+0x122], R12 ;  /* 0x0001220c04000986 */ /* 0x0001e2000c101524 */
[----:B------:R-:W-:Y:S02]  /*17950*/  ISETP.GT.AND P0, PT, R0, 0x8, P2 ;  /* 0x000000080000780c */ /* 0x000fe40001704270 */
[----:B------:R-:W-:Y:S01]  /*17960*/  ISETP.GT.AND P2, PT, R3, 0x98, PT ;  /* 0x000000980300780c */ /* 0x000fe20003f44270 */
[----:B0-----:R-:W-:-:S05]  /*17970*/  FMUL R12, R234, R2 ;  /* 0x00000002ea0c7220 */ /* 0x001fca0000400000 */
[----:B------:R-:W-:-:S05]  /*17980*/  F2FP.BF16.F32.PACK_AB R12, RZ, R12 ;  /* 0x0000000cff0c723e */ /* 0x000fca00000010ff */
[----:B------:R0:W-:Y:S01]  /*17990*/  @P0 STG.E.U16 desc[UR36][R6.64+0x120], R12 ;  /* 0x0001200c06000986 */ /* 0x0001e2000c101524 */
[----:B------:R-:W-:Y:S02]  /*179a0*/  ISETP.GT.AND P0, PT, R0, 0x8, P1 ;  /* 0x000000080000780c */ /* 0x000fe40000f04270 */
[----:B------:R-:W-:Y:S01]  /*179b0*/  ISETP.GT.AND P1, PT, R3, 0x99, PT ;  /* 0x000000990300780c */ /* 0x000fe20003f24270 */
[----:B0-----:R-:W-:-:S05]  /*179c0*/  FMUL R12, R233, R2 ;  /* 0x00000002e90c7220 */ /* 0x001fca0000400000 */
[----:B------:R-:W-:-:S05]  /*179d0*/  F2FP.BF16.F32.PACK_AB R12, RZ, R12 ;  /* 0x0000000cff0c723e */ /* 0x000fca00000010ff */
[----:B------:R0:W-:Y:S01]  /*179e0*/  @P0 STG.E.U16 desc[UR36][R6.64+0x122], R12 ;  /* 0x0001220c06000986 */ /* 0x0001e2000c101524 */
[----:B------:R-:W-:Y:S01]  /*179f0*/  ISETP.GT.AND P0, PT, R0, RZ, P2 ;  /* 0x000000ff0000720c */ /* 0x000fe20001704270 */
[----:B0-----:R-:W-:-:S05]  /*17a00*/  FMUL R12, R232, R2 ;  /* 0x00000002e80c7220 */ /* 0x001fca0000400000 */
[----:B------:R-:W-:-:S07]  /*17a10*/  F2FP.BF16.F32.PACK_AB R12, RZ, R12 ;  /* 0x0000000cff0c723e */ /* 0x000fce00000010ff */
        /* <DEDUP_REMOVED lines=41> */
[----:B------:R-:W-:Y:S01]  /*17cb0*/  ISETP.GT.AND P0, PT, R0, 0x8, P1 ;  /* 0x000000080000780c */ /* 0x000fe20000f04270 */
[----:B0-----:R-:W-:-:S05]  /*17cc0*/  FMUL R12, R222, R2 ;  /* 0x00000002de0c7220 */ /* 0x001fca0000400000 */
[----:B------:R-:W-:-:S07]  /*17cd0*/  F2FP.BF16.F32.PACK_AB R12, RZ, R12 ;  /* 0x0000000cff0c723e */ /* 0x000fce00000010ff */
[----:B------:R0:W-:Y:S01]  /*17ce0*/  @P0 STG.E.U16 desc[UR36][R6.64+0x150], R12 ;  /* 0x0001500c06000986 */ /* 0x0001e2000c101524 */
[----:B------:R-:W-:Y:S01]  /*17cf0*/  ISETP.GT.AND P0, PT, R0, 0x8, P4 ;  /* 0x000000080000780c */ /* 0x000fe20002704270 */
[----:B0-----:R-:W-:-:S05]  /*17d00*/  FMUL R12, R221, R2 ;  /* 0x00000002dd0c7220 */ /* 0x001fca0000400000 */
[----:B------:R-:W-:-:S07]  /*17d10*/  F2FP.BF16.F32.PACK_AB R12, RZ, R12 ;  /* 0x0000000cff0c723e */ /* 0x000fce00000010ff */
        /* <DEDUP_REMOVED lines=17> */
[----:B------:R-:W-:-:S04]  /*17e30*/  ISETP.GT.AND P0, PT, R3, 0xb8, PT ;  /* 0x000000b80300780c */ /* 0x000fc80003f04270 */
[----:B------:R-:W-:Y:S01]  /*17e40*/  ISETP.GT.AND P1, PT, R0, RZ, P0 ;  /* 0x000000ff0000720c */ /* 0x000fe20000724270 */
        /* <DEDUP_REMOVED lines=13> */
[----:B0-----:R-:W-:Y:S02]  /*17f20*/  FMUL R12, R13, R2 ;  /* 0x000000020d0c7220 */ /* 0x001fe40000400000 */
[----:B------:R-:W2:Y:S04]  /*17f30*/  LDL.LU R13, [R1+0x118] ;  /* 0x00011800010d7983 */ /* 0x000ea80000300800 */
[----:B------:R-:W3:Y:S04]  /*17f40*/  LDL.LU R235, [R1+0x128] ;  /* 0x0001280001eb7983 */ /* 0x000ee80000300800 */
        /* <DEDUP_REMOVED lines=12> */
[----:B------:R-:W-:-:S03]  /*18010*/  F2FP.BF16.F32.PACK_AB R12, RZ, R12 ;  /* 0x0000000cff0c723e */ /* 0x000fc600000010ff */
[----:B------:R-:W5:Y:S04]  /*18020*/  LDL.LU R222, [R1+0x15c] ;  /* 0x00015c0001de7983 */ /* 0x000f680000300800 */
[----:B------:R-:W5:Y:S04]  /*18030*/  LDL.LU R221, [R1+0x160] ;  /* 0x0001600001dd7983 */ /* 0x000f680000300800 */
[----:B------:R-:W5:Y:S04]  /*18040*/  LDL.LU R220, [R1+0x164] ;  /* 0x0001640001dc7983 */ /* 0x000f680000300800 */
[----:B------:R-:W3:Y:S04]  /*18050*/  LDL.LU R19, [R1+0x168] ;  /* 0x0001680001137983 */ /* 0x000ee80000300800 */
[----:B------:R-:W4:Y:S04]  /*18060*/  LDL.LU R20, [R1+0x16c] ;  /* 0x00016c0001147983 */ /* 0x000f280000300800 */
[----:B------:R-:W5:Y:S04]  /*18070*/  LDL.LU R21, [R1+0x170] ;  /* 0x0001700001157983 */ /* 0x000f680000300800 */
[----:B------:R-:W5:Y:S04]  /*18080*/  LDL.LU R216, [R1+0x174] ;  /* 0x0001740001d87983 */ /* 0x000f680000300800 */
[----:B------:R-:W5:Y:S04]  /*18090*/  LDL.LU R219, [R1+0x178] ;  /* 0x0001780001db7983 */ /* 0x000f680000300800 */
[----:B------:R-:W5:Y:S04]  /*180a0*/  LDL.LU R218, [R1+0x17c] ;  /* 0x00017c0001da7983 */ /* 0x000f680000300800 */
[----:B------:R0:W-:Y:S04]  /*180b0*/  @P6 STG.E.U16 desc[UR36][R6.64+0x172], R12 ;  /* 0x0001720c06006986 */ /* 0x0001e8000c101524 */
[----:B0-----:R-:W2:Y:S01]  /*180c0*/  LDL.LU R12, [R1] ;  /* 0x00000000010c7983 */ /* 0x001ea20000300800 */
[----:B------:R-:W-:Y:S01]  /*180d0*/  ISETP.GT.AND P6, PT, R0, 0x80, P5 ;  /* 0x000000800000780c */ /* 0x000fe20002fc4270 */
[----:B--2---:R-:W-:-:S05]  /*180e0*/  FMUL R12, R12, R2 ;  /* 0x000000020c0c7220 */ /* 0x004fca0000400000 */
[----:B------:R-:W-:-:S07]  /*180f0*/  F2FP.BF16.F32.PACK_AB R12, RZ, R12 ;  /* 0x0000000cff0c723e */ /* 0x000fce00000010ff */
[----:B------:R0:W-:Y:S04]  /*18100*/  @P6 STG.E.U16 desc[UR36][R8.64], R12 ;  /* 0x0000000c08006986 */ /* 0x0001e8000c101524 */
[----:B0-----:R-:W2:Y:S01]  /*18110*/  LDL.LU R12, [R1+0x4] ;  /* 0x00000400010c7983 */ /* 0x001ea20000300800 */
[----:B------:R-:W-:-:S04]  /*18120*/  ISETP.GT.AND P6, PT, R3, 0x1, PT ;  /* 0x000000010300780c */ /* 0x000fc80003fc4270 */
[----:B------:R-:W-:Y:S01]  /*18130*/  ISETP.GT.AND P6, PT, R0, 0x80, P6 ;  /* 0x000000800000780c */ /* 0x000fe200037c4270 */
[----:B--2---:R-:W-:-:S05]  /*18140*/  FMUL R12, R12, R2 ;  /* 0x000000020c0c7220 */ /* 0x004fca0000400000 */
[----:B------:R-:W-:-:S07]  /*18150*/  F2FP.BF16.F32.PACK_AB R12, RZ, R12 ;  /* 0x0000000cff0c723e */ /* 0x000fce00000010ff */
[----:B------:R0:W-:Y:S04]  /*18160*/  @P6 STG.E.U16 desc[UR36][R8.64+0x2], R12 ;  /* 0x0000020c08006986 */ /* 0x0001e8000c101524 */
[----:B0-----:R-:W2:Y:S01]  /*18170*/  LDL.LU R12, [R1+0x8] ;  /* 0x00000800010c7983 */ /* 0x001ea20000300800 */
[----:B------:R-:W-:Y:S02]  /*18180*/  ISETP.GT.AND P5, PT, R0, 0x88, P5 ;  /* 0x000000880000780c */ /* 0x000fe40002fa4270 */
[----:B------:R-:W-:Y:S01]  /*18190*/  ISETP.GT.AND P6, PT, R3, 0x1, PT ;  /* 0x000000010300780c */ /* 0x000fe20003fc4270 */
[----:B--2---:R-:W-:-:S05]  /*181a0*/  FMUL R12, R12, R2 ;  /* 0x000000020c0c7220 */ /* 0x004fca0000400000 */
[----:B------:R-:W-:-:S05]  /*181b0*/  F2FP.BF16.F32.PACK_AB R12, RZ, R12 ;  /* 0x0000000cff0c723e */ /* 0x000fca00000010ff */
        /* <DEDUP_REMOVED lines=381> */
[----:B------:R-:W-:Y:S01]  /*19990*/  ISETP.GT.AND P6, PT, R3, 0x89, PT ;  /* 0x000000890300780c */ /* 0x000fe20003fc4270 */
[----:B------:R-:W-:-:S03]  /*199a0*/  FMUL R13, R13, R2 ;  /* 0x000000020d0d7220 */ /* 0x000fc60000400000 */
[----:B------:R-:W-:Y:S02]  /*199b0*/  ISETP.GT.AND P5, PT, R0, 0x80, P6 ;  /* 0x000000800000780c */ /* 0x000fe400037a4270 */
[----:B------:R-:W-:Y:S01]  /*199c0*/  F2FP.BF16.F32.PACK_AB R13, RZ, R13 ;  /* 0x0000000dff0d723e */ /* 0x000fe200000010ff */
[----:B--2---:R-:W-:-:S05]  /*199d0*/  FMUL R12, R12, R2 ;  /* 0x000000020c0c7220 */ /* 0x004fca0000400000 */
[----:B------:R-:W-:-:S05]  /*199e0*/  F2FP.BF16.F32.PACK_AB R12, RZ, R12 ;  /* 0x0000000cff0c723e */ /* 0x000fca00000010ff */
[----:B------:R0:W-:Y:S01]  /*199f0*/  @P5 STG.E.U16 desc[UR36][R8.64+0x112], R12 ;  /* 0x0001120c08005986 */ /* 0x0001e2000c101524 */
[----:B------:R-:W-:-:S04]  /*19a00*/  ISETP.GT.AND P5, PT, R3, 0x88, PT ;  /* 0x000000880300780c */ /* 0x000fc80003fa4270 */
[C---:B------:R-:W-:Y:S02]  /*19a10*/  ISETP.GT.AND P5, PT, R0.reuse, 0x88, P5 ;  /* 0x000000880000780c */ /* 0x040fe40002fa4270 */
[----:B0-----:R-:W-:Y:S02]  /*19a20*/  PRMT R12, R13, 0x7610, R12 ;  /* 0x000076100d0c7816 */ /* 0x001fe4000000000c */
[----:B------:R-:W2:Y:S09]  /*19a30*/  LDL.LU R13, [R1+0x11c] ;  /* 0x00011c00010d7983 */ /* 0x000eb20000300800 */
[----:B------:R0:W-:Y:S01]  /*19a40*/  @P5 STG.E.U16 desc[UR36][R10.64+0x110], R12 ;  /* 0x0001100c0a005986 */ /* 0x0001e2000c101524 */
[----:B------:R-:W-:Y:S01]  /*19a50*/  ISETP.GT.AND P5, PT, R0, 0x88, P6 ;  /* 0x000000880000780c */ /* 0x000fe200037a4270 */
[----:B--2---:R-:W-:-:S05]  /*19a60*/  FMUL R13, R13, R2 ;  /* 0x000000020d0d7220 */ /* 0x004fca0000400000 */
[----:B------:R-:W-:-:S04]  /*19a70*/  F2FP.BF16.F32.PACK_AB R13, RZ, R13 ;  /* 0x0000000dff0d723e */ /* 0x000fc800000010ff */
[----:B0-----:R-:W-:Y:S02]  /*19a80*/  PRMT R12, R13, 0x7610, R12 ;  /* 0x000076100d0c7816 */ /* 0x001fe4000000000c */
[----:B------:R-:W2:Y:S04]  /*19a90*/  LDL.LU R13, [R1+0x120] ;  /* 0x00012000010d7983 */ /* 0x000ea80000300800 */
[----:B------:R0:W-:Y:S04]  /*19aa0*/  @P5 STG.E.U16 desc[UR36][R10.64+0x112], R12 ;  /* 0x0001120c0a005986 */ /* 0x0001e8000c101524 */
[----:B0-----:R-:W2:Y:S01]  /*19ab0*/  LDL.LU R12, [R1+0x124] ;  /* 0x00012400010c7983 */ /* 0x001ea20000300800 */
[----:B------:R-:W-:Y:S01]  /*19ac0*/  ISETP.GT.AND P6, PT, R3, 0x90, PT ;  /* 0x000000900300780c */ /* 0x000fe20003fc4270 */
[-C--:B---3--:R-:W-:Y:S01]  /*19ad0*/  FMUL R19, R19, R2.reuse ;  /* 0x0000000213137220 */ /* 0x088fe20000400000 */
[-C--:B----4-:R-:W-:Y:S01]  /*19ae0*/  FMUL R20, R20, R2.reuse ;  /* 0x0000000214147220 */ /* 0x090fe20000400000 */
[-C--:B-----5:R-:W-:Y:S01]  /*19af0*/  FMUL R21, R21, R2.reuse ;  /* 0x0000000215157220 */ /* 0x0a0fe20000400000 */
[----:B------:R-:W-:Y:S01]  /*19b00*/  ISETP.GT.AND P5, PT, R0, 0x80, P6 ;  /* 0x000000800000780c */ /* 0x000fe200037a4270 */
[-C--:B------:R-:W-:Y:S01]  /*19b10*/  FMUL R216, R216, R2.reuse ;  /* 0x00000002d8d87220 */ /* 0x080fe20000400000 */
[----:B------:R-:W-:Y:S01]  /*19b20*/  ISETP.GT.AND P6, PT, R3, 0x91, PT ;  /* 0x000000910300780c */ /* 0x000fe20003fc4270 */
[-C--:B------:R-:W-:Y:S01]  /*19b30*/  FMUL R120, R120, R2.reuse ;  /* 0x0000000278787220 */ /* 0x080fe20000400000 */
[----:B------:R-:W-:Y:S01]  /*19b40*/  F2FP.BF16.F32.PACK_AB R19, RZ, R19 ;  /* 0x00000013ff13723e */ /* 0x000fe200000010ff */
[----:B------:R-:W-:Y:S01]  /*19b50*/  FMUL R121, R121, R2 ;  /* 0x0000000279797220 */ /* 0x000fe20000400000 */
[----:B------:R-:W-:Y:S01]  /*19b60*/  F2FP.BF16.F32.PACK_AB R20, RZ, R20 ;  /* 0x00000014ff14723e */ /* 0x000fe200000010ff */
[-C--:B------:R-:W-:Y:S01]  /*19b70*/  FMUL R122, R122, R2.reuse ;  /* 0x000000027a7a7220 */ /* 0x080fe20000400000 */
[----:B------:R-:W-:Y:S01]  /*19b80*/  F2FP.BF16.F32.PACK_AB R21, RZ, R21 ;  /* 0x00000015ff15723e */ /* 0x000fe200000010ff */
[----:B------:R-:W-:Y:S01]  /*19b90*/  FMUL R123, R123, R2 ;  /* 0x000000027b7b7220 */ /* 0x000fe20000400000 */
[----:B------:R-:W-:Y:S01]  /*19ba0*/  F2FP.BF16.F32.PACK_AB R216, RZ, R216 ;  /* 0x000000d8ffd8723e */ /* 0x000fe200000010ff */
[----:B------:R-:W-:Y:S01]  /*19bb0*/  FMUL R124, R124, R2 ;  /* 0x000000027c7c7220 */ /* 0x000fe20000400000 */
[----:B------:R-:W-:Y:S01]  /*19bc0*/  F2FP.BF16.F32.PACK_AB R120, RZ, R120 ;  /* 0x00000078ff78723e */ /* 0x000fe200000010ff */
        /* <DEDUP_REMOVED lines=266> */
[----:B--2---:R-:W-:Y:S01]  /*1ac70*/  FMUL R13, R13, R2 ;  /* 0x000000020d0d7220 */ /* 0x004fe20000400000 */
[----:B------:R-:W-:Y:S01]  /*1ac80*/  F2FP.BF16.F32.PACK_AB R62, RZ, R62 ;  /* 0x0000003eff3e723e */ /* 0x000fe200000010ff */
[-C--:B------:R-:W-:Y:S01]  /*1ac90*/  FMUL R66, R66, R2.reuse ;  /* 0x0000000242427220 */ /* 0x080fe20000400000 */
[----:B------:R-:W-:Y:S01]  /*1aca0*/  F2FP.BF16.F32.PACK_AB R63, RZ, R63 ;  /* 0x0000003fff3f723e */ /* 0x000fe200000010ff */
[-C--:B------:R-:W-:Y:S01]  /*1acb0*/  FMUL R67, R67, R2.reuse ;  /* 0x0000000243437220 */ /* 0x080fe20000400000 */
[----:B------:R-:W-:Y:S01]  /*1acc0*/  F2FP.BF16.F32.PACK_AB R13, RZ, R13 ;  /* 0x0000000dff0d723e */ /* 0x000fe200000010ff */
[----:B------:R-:W-:Y:S01]  /*1acd0*/  FMUL R68, R68, R2 ;  /* 0x0000000244447220 */ /* 0x000fe20000400000 */
[----:B------:R-:W-:Y:S01]  /*1ace0*/  F2FP.BF16.F32.PACK_AB R64, RZ, R64 ;  /* 0x00000040ff40723e */ /* 0x000fe200000010ff */
[-C--:B------:R-:W-:Y:S01]  /*1acf0*/  FMUL R69, R69, R2.reuse ;  /* 0x0000000245457220 */ /* 0x080fe20000400000 */
[----:B------:R-:W-:Y:S01]  /*1ad00*/  PRMT R14, R13, 0x7610, R14 ;  /* 0x000076100d0e7816 */ /* 0x000fe2000000000e */
[-C--:B------:R-:W-:Y:S01]  /*1ad10*/  FMUL R70, R70, R2.reuse ;  /* 0x0000000246467220 */ /* 0x080fe20000400000 */
[----:B------:R-:W-:Y:S01]  /*1ad20*/  F2FP.BF16.F32.PACK_AB R65, RZ, R65 ;  /* 0x00000041ff41723e */ /* 0x000fe200000010ff */
[----:B------:R-:W-:Y:S01]  /*1ad30*/  FMUL R71, R71, R2 ;  /* 0x0000000247477220 */ /* 0x000fe20000400000 */
[----:B------:R-:W-:Y:S01]  /*1ad40*/  F2FP.BF16.F32.PACK_AB R66, RZ, R66 ;  /* 0x00000042ff42723e */ /* 0x000fe200000010ff */
[----:B------:R0:W-:Y:S01]  /*1ad50*/  @P5 STG.E.U16 desc[UR36][R8.64+0x120], R14 ;  /* 0x0001200e08005986 */ /* 0x0001e2000c101524 */
[----:B------:R-:W-:Y:S01]  /*1ad60*/  ISETP.GT.AND P5, PT, R0, 0x80, P6 ;  /* 0x000000800000780c */ /* 0x000fe200037a4270 */
[-C--:B------:R-:W-:Y:S01]  /*1ad70*/  FMUL R13, R12, R2.reuse ;  /* 0x000000020c0d7220 */ /* 0x080fe20000400000 */
        /* <DEDUP_REMOVED lines=10> */
[-C--:B------:R-:W-:Y:S01]  /*1ae20*/  FMUL R76, R76, R2.reuse ;  /* 0x000000024c4c7220 */ /* 0x080fe20000400000 */
[----:B------:R1:W-:Y:S01]  /*1ae30*/  @P5 STG.E.U16 desc[UR36][R8.64+0x122], R13 ;  /* 0x0001220d08005986 */ /* 0x0003e2000c101524 */
[----:B------:R-:W-:Y:S01]  /*1ae40*/  ISETP.GT.AND P5, PT, R3, 0x90, PT ;  /* 0x000000900300780c */ /* 0x000fe20003fa4270 */
[-C--:B------:R-:W-:Y:S01]  /*1ae50*/  FMUL R77, R77, R2.reuse ;  /* 0x000000024d4d7220 */ /* 0x080fe20000400000 */
[----:B------:R-:W-:Y:S01]  /*1ae60*/  PRMT R15, R12, 0x7610, R15 ;  /* 0x000076100c0f7816 */ /* 0x000fe2000000000f */
[-C--:B------:R-:W-:Y:S01]  /*1ae70*/  FMUL R12, R234, R2.reuse ;  /* 0x00000002ea0c7220 */ /* 0x080fe20000400000 */
[----:B------:R-:W-:Y:S01]  /*1ae80*/  ISETP.GT.AND P5, PT, R0, 0x88, P5 ;  /* 0x000000880000780c */ /* 0x000fe20002fa4270 */
[----:B------:R-:W-:Y:S01]  /*1ae90*/  FMUL R78, R78, R2 ;  /* 0x000000024e4e7220 */ /* 0x000fe20000400000 */
[----:B------:R-:W-:Y:S01]  /*1aea0*/  F2FP.BF16.F32.PACK_AB R70, RZ, R70 ;  /* 0x00000046ff46723e */ /* 0x000fe200000010ff */
[----:B------:R-:W-:Y:S01]  /*1aeb0*/  FMUL R79, R79, R2 ;  /* 0x000000024f4f7220 */ /* 0x000fe20000400000 */
[----:B------:R-:W-:Y:S01]  /*1aec0*/  F2FP.BF16.F32.PACK_AB R12, RZ, R12 ;  /* 0x0000000cff0c723e */ /* 0x000fe200000010ff */
[-C--:B------:R-:W-:Y:S01]  /*1aed0*/  FMUL R80, R80, R2.reuse ;  /* 0x0000000250507220 */ /* 0x080fe20000400000 */
[----:B------:R-:W-:Y:S01]  /*1aee0*/  F2FP.BF16.F32.PACK_AB R71, RZ, R71 ;  /* 0x00000047ff47723e */ /* 0x000fe200000010ff */
[-C--:B------:R-:W-:Y:S01]  /*1aef0*/  FMUL R81, R81, R2.reuse ;  /* 0x0000000251517220 */ /* 0x080fe20000400000 */
[----:B0-----:R-:W-:Y:S01]  /*1af00*/  PRMT R14, R12, 0x7610, R14 ;  /* 0x000076100c0e7816 */ /* 0x001fe2000000000e */
[----:B------:R-:W-:Y:S01]  /*1af10*/  FMUL R12, R233, R2 ;  /* 0x00000002e90c7220 */ /* 0x000fe20000400000 */
[----:B------:R-:W-:Y:S01]  /*1af20*/  F2FP.BF16.F32.PACK_AB R72, RZ, R72 ;  /* 0x00000048ff48723e */ /* 0x000fe200000010ff */
[-C--:B------:R-:W-:Y:S01]  /*1af30*/  FMUL R82, R82, R2.reuse ;  /* 0x0000000252527220 */ /* 0x080fe20000400000 */
[----:B------:R-:W-:Y:S01]  /*1af40*/  F2FP.BF16.F32.PACK_AB R73, RZ, R73 ;  /* 0x00000049ff49723e */ /* 0x000fe200000010ff */
[----:B------:R0:W-:Y:S01]  /*1af50*/  @P5 STG.E.U16 desc[UR36][R10.64+0x120], R15 ;  /* 0x0001200f0a005986 */ /* 0x0001e2000c101524 */
[----:B------:R-:W-:Y:S01]  /*1af60*/  ISETP.GT.AND P5, PT, R0, 0x88, P6 ;  /* 0x000000880000780c */ /* 0x000fe200037a4270 */
[-C--:B------:R-:W-:Y:S01]  /*1af70*/  FMUL R83, R83, R2.reuse ;  /* 0x0000000253537220 */ /* 0x080fe20000400000 */
[----:B------:R-:W-:Y:S01]  /*1af80*/  ISETP.GT.AND P6, PT, R3, 0x98, PT ;  /* 0x000000980300780c */ /* 0x000fe20003fc4270 */
[----:B------:R-:W-:Y:S01]  /*1af90*/  FMUL R84, R84, R2 ;  /* 0x0000000254547220 */ /* 0x000fe20000400000 */
[----:B------:R-:W-:Y:S01]  /*1afa0*/  F2FP.BF16.F32.PACK_AB R12, RZ, R12 ;  /* 0x0000000cff0c723e */ /* 0x000fe200000010ff */
[----:B------:R-:W-:Y:S01]  /*1afb0*/  FMUL R85, R85, R2 ;  /* 0x0000000255557220 */ /* 0x000fe20000400000 */
[----:B------:R-:W-:Y:S01]  /*1afc0*/  F2FP.BF16.F32.PACK_AB R74, RZ, R74 ;  /* 0x0000004aff4a723e */ /* 0x000fe200000010ff */
[-C--:B------:R-:W-:Y:S01]  /*1afd0*/  FMUL R86, R86, R2.reuse ;  /* 0x0000000256567220 */ /* 0x080fe20000400000 */
[----:B-1----:R-:W-:Y:S01]  /*1afe0*/  PRMT R13, R12, 0x7610, R13 ;  /* 0x000076100c0d7816 */ /* 0x002fe2000000000d */
[-C--:B------:R-:W-:Y:S01]  /*1aff0*/  FMUL R12, R232, R2.reuse ;  /* 0x00000002e80c7220 */ /* 0x080fe20000400000 */
[----:B------:R-:W-:Y:S01]  /*1b000*/  F2FP.BF16.F32.PACK_AB R75, RZ, R75 ;  /* 0x0000004bff4b723e */ /* 0x000fe200000010ff */
[----:B------:R-:W-:Y:S01]  /*1b010*/  FMUL R87, R87, R2 ;  /* 0x0000000257577220 */ /* 0x000fe20000400000 */
[----:B------:R-:W-:Y:S01]  /*1b020*/  F2FP.BF16.F32.PACK_AB R76, RZ, R76 ;  /* 0x0000004cff4c723e */ /* 0x000fe200000010ff */
[----:B------:R1:W-:Y:S01]  /*1b030*/  @P5 STG.E.U16 desc[UR36][R10.64+0x122], R14 ;  /* 0x0001220e0a005986 */ /* 0x0003e2000c101524 */
[----:B------:R-:W-:Y:S01]  /*1b040*/  ISETP.GT.AND P5, PT, R0, 0x80, P6 ;  /* 0x000000800000780c */ /* 0x000fe200037a4270 */
[-C--:B------:R-:W-:Y:S01]  /*1b050*/  FMUL R88, R88, R2.reuse ;  /* 0x0000000258587220 */ /* 0x080fe20000400000 */
[----:B------:R-:W-:Y:S01]  /*1b060*/  ISETP.GT.AND P6, PT, R3, 0x99, PT ;  /* 0x000000990300780c */ /* 0x000fe20003fc4270 */
        /* <DEDUP_REMOVED lines=22> */
[----:B------:R-:W-:Y:S01]  /*1b1d0*/  FMUL R97, R97, R2 ;  /* 0x0000000261617220 */ /* 0x000fe20000400000 */
[----:B------:R-:W-:Y:S01]  /*1b1e0*/  F2FP.BF16.F32.PACK_AB R12, RZ, R12 ;  /* 0x0000000cff0c723e */ /* 0x000fe200000010ff */
[----:B------:R1:W-:Y:S01]  /*1b1f0*/  @P5 STG.E.U16 desc[UR36][R8.64+0x132], R15 ;  /* 0x0001320f08005986 */ /* 0x0003e2000c101524 */
[----:B------:R-:W-:Y:S01]  /*1b200*/  ISETP.GT.AND P5, PT, R3, 0x98, PT ;  /* 0x000000980300780c */ /* 0x000fe20003fa4270 */
[-C--:B------:R-:W-:Y:S01]  /*1b210*/  FMUL R98, R98, R2.reuse ;  /* 0x0000000262627220 */ /* 0x080fe20000400000 */
[----:B0-----:R-:W-:Y:S01]  /*1b220*/  PRMT R13, R12, 0x7610, R13 ;  /* 0x000076100c0d7816 */ /* 0x001fe2000000000d */
[-C--:B------:R-:W-:Y:S01]  /*1b230*/  FMUL R12, R229, R2.reuse ;  /* 0x00000002e50c7220 */ /* 0x080fe20000400000 */
[----:B------:R-:W-:Y:S01]  /*1b240*/  ISETP.GT.AND P5, PT, R0, 0x88, P5 ;  /* 0x000000880000780c */ /* 0x000fe20002fa4270 */
[-C--:B------:R-:W-:Y:S01]  /*1b250*/  FMUL R99, R99, R2.reuse ;  /* 0x0000000263637220 */ /* 0x080fe20000400000 */
[----:B------:R-:W-:Y:S01]  /*1b260*/  F2FP.BF16.F32.PACK_AB R83, RZ, R83 ;  /* 0x00000053ff53723e */ /* 0x000fe200000010ff */
        /* <DEDUP_REMOVED lines=23> */
[----:B0-----:R-:W-:Y:S01]  /*1b3e0*/  PRMT R14, R12, 0x7610, R14 ;  /* 0x000076100c0e7816 */ /* 0x001fe2000000000e */
        /* <DEDUP_REMOVED lines=13> */
[----:B0-----:R-:W-:Y:S01]  /*1b4c0*/  PRMT R13, R12, 0x7610, R13 ;  /* 0x000076100c0d7816 */ /* 0x001fe2000000000d */
[----:B------:R0:W-:Y:S01]  /*1b4d0*/  @P5 STG.E.U16 desc[UR36][R8.64+0x140], R15 ;  /* 0x0001400f08005986 */ /* 0x0001e2000c101524 */
        /* <DEDUP_REMOVED lines=14> */
[----:B------:R-:W-:Y:S01]  /*1b5c0*/  ISETP.GT.AND P5, PT, R3, 0xa0, PT ;  /* 0x000000a00300780c */ /* 0x000fe20003fa4270 */
[----:B------:R-:W-:Y:S01]  /*1b5d0*/  FMUL R12, R225, R2 ;  /* 0x00000002e10c7220 */ /* 0x000fe20000400000 */
[----:B------:R-:W-:-:S02]  /*1b5e0*/  F2FP.BF16.F32.PACK_AB R97, RZ, R97 ;  /* 0x00000061ff61723e */ /* 0x000fc400000010ff */
[----:B------:R-:W-:Y:S02]  /*1b5f0*/  ISETP.GT.AND P5, PT, R0, 0x88, P5 ;  /* 0x000000880000780c */ /* 0x000fe40002fa4270 */
[----:B------:R-:W-:Y:S02]  /*1b600*/  F2FP.BF16.F32.PACK_AB R12, RZ, R12 ;  /* 0x0000000cff0c723e */ /* 0x000fe400000010ff */
[----:B------:R-:W-:Y:S02]  /*1b610*/  F2FP.BF16.F32.PACK_AB R98, RZ, R98 ;  /* 0x00000062ff62723e */ /* 0x000fe400000010ff */
[----:B------:R-:W-:Y:S01]  /*1b620*/  PRMT R18, R12, 0x7610, R18 ;  /* 0x000076100c127816 */ /* 0x000fe20000000012 */
[-C--:B------:R-:W-:Y:S01]  /*1b630*/  FMUL R12, R224, R2.reuse ;  /* 0x00000002e00c7220 */ /* 0x080fe20000400000 */
[----:B0-----:R-:W-:Y:S01]  /*1b640*/  FMUL R14, R222, R2 ;  /* 0x00000002de0e7220 */ /* 0x001fe20000400000 */
[----:B------:R-:W-:Y:S02]  /*1b650*/  F2FP.BF16.F32.PACK_AB R99, RZ, R99 ;  /* 0x00000063ff63723e */ /* 0x000fe400000010ff */
[----:B------:R-:W-:-:S02]  /*1b660*/  F2FP.BF16.F32.PACK_AB R100, RZ, R100 ;  /* 0x00000064ff64723e */ /* 0x000fc400000010ff */
[----:B------:R0:W-:Y:S01]  /*1b670*/  @P5 STG.E.U16 desc[UR36][R10.64+0x140], R13 ;  /* 0x0001400d0a005986 */ /* 0x0001e2000c101524 */
[C---:B------:R-:W-:Y:S02]  /*1b680*/  ISETP.GT.AND P5, PT, R0.reuse, 0x88, P6 ;  /* 0x000000880000780c */ /* 0x040fe400037a4270 */
[----:B------:R-:W-:Y:S02]  /*1b690*/  ISETP.GT.AND P6, PT, R3, 0xa8, PT ;  /* 0x000000a80300780c */ /* 0x000fe40003fc4270 */
[----:B------:R-:W-:Y:S02]  /*1b6a0*/  F2FP.BF16.F32.PACK_AB R12, RZ, R12 ;  /* 0x0000000cff0c723e */ /* 0x000fe400000010ff */
[----:B------:R-:W-:Y:S02]  /*1b6b0*/  F2FP.BF16.F32.PACK_AB R14, RZ, R14 ;  /* 0x0000000eff0e723e */ /* 0x000fe400000010ff */
[----:B------:R-:W-:Y:S02]  /*1b6c0*/  F2FP.BF16.F32.PACK_AB R101, RZ, R101 ;  /* 0x00000065ff65723e */ /* 0x000fe400000010ff */
[----:B------:R-:W-:Y:S01]  /*1b6d0*/  F2FP.BF16.F32.PACK_AB R102, RZ, R102 ;  /* 0x00000066ff66723e */ /* 0x000fe200000010ff */
[----:B0-----:R-:W-:Y:S01]  /*1b6e0*/  FMUL R13, R223, R2 ;  /* 0x00000002df0d7220 */ /* 0x001fe20000400000 */
[----:B------:R-:W-:Y:S01]  /*1b6f0*/  F2FP.BF16.F32.PACK_AB R103, RZ, R103 ;  /* 0x00000067ff67723e */ /* 0x000fe200000010ff */
[----:B------:R0:W-:Y:S01]  /*1b700*/  @P5 STG.E.U16 desc[UR36][R10.64+0x142], R15 ;  /* 0x0001420f0a005986 */ /* 0x0001e2000c101524 */
[----:B------:R-:W-:-:S02]  /*1b710*/  ISETP.GT.AND P5, PT, R0, 0x80, P6 ;  /* 0x000000800000780c */ /* 0x000fc400037a4270 */
[C---:B------:R-:W-:Y:S02]  /*1b720*/  ISETP.GT.AND P6, PT, R0.reuse, 0x88, P6 ;  /* 0x000000880000780c */ /* 0x040fe400037c4270 */
[----:B------:R-:W-:Y:S02]  /*1b730*/  F2FP.BF16.F32.PACK_AB R13, RZ, R13 ;  /* 0x0000000dff0d723e */ /* 0x000fe400000010ff */
[----:B------:R-:W-:Y:S02]  /*1b740*/  F2FP.BF16.F32.PACK_AB R104, RZ, R104 ;  /* 0x00000068ff68723e */ /* 0x000fe400000010ff */
[----:B------:R-:W-:Y:S01]  /*1b750*/  PRMT R217, R13, 0x7610, R217 ;  /* 0x000076100dd97816 */ /* 0x000fe200000000d9 */
[-C--:B------:R-:W-:Y:S01]  /*1b760*/  FMUL R13, R219, R2.reuse ;  /* 0x00000002db0d7220 */ /* 0x080fe20000400000 */
[----:B------:R-:W-:Y:S01]  /*1b770*/  F2FP.BF16.F32.PACK_AB R105, RZ, R105 ;  /* 0x00000069ff69723e */ /* 0x000fe200000010ff */
[----:B0-----:R-:W-:Y:S01]  /*1b780*/  FMUL R15, R221, R2 ;  /* 0x00000002dd0f7220 */ /* 0x001fe20000400000 */
[----:B------:R-:W-:Y:S01]  /*1b790*/  F2FP.BF16.F32.PACK_AB R106, RZ, R106 ;  /* 0x0000006aff6a723e */ /* 0x000fe200000010ff */
[----:B------:R0:W-:Y:S01]  /*1b7a0*/  @P5 STG.E.U16 desc[UR36][R8.64+0x150], R18 ;  /* 0x0001501208005986 */ /* 0x0001e2000c101524 */
[----:B------:R-:W-:-:S02]  /*1b7b0*/  ISETP.GT.AND P5, PT, R0, 0x80, P4 ;  /* 0x000000800000780c */ /* 0x000fc400027a4270 */
[----:B------:R-:W-:Y:S02]  /*1b7c0*/  ISETP.GT.AND P4, PT, R0, 0x88, P4 ;  /* 0x000000880000780c */ /* 0x000fe40002784270 */
        /* <DEDUP_REMOVED lines=8> */
[----:B------:R-:W-:Y:S01]  /*1b850*/  F2FP.BF16.F32.PACK_AB R18, RZ, R18 ;  /* 0x00000012ff12723e */ /* 0x000fe200000010ff */
[----:B------:R-:W-:Y:S01]  /*1b860*/  @P6 STG.E.U16 desc[UR36][R10.64+0x150], R217 ;  /* 0x000150d90a006986 */ /* 0x000fe2000c101524 */
[C---:B------:R-:W-:Y:S02]  /*1b870*/  ISETP.GT.AND P6, PT, R0.reuse, 0x80, P2 ;  /* 0x000000800000780c */ /* 0x040fe400017c4270 */
[C---:B------:R-:W-:Y:S01]  /*1b880*/  ISETP.GT.AND P2, PT, R0.reuse, 0x88, P2 ;  /* 0x000000880000780c */ /* 0x040fe20001744270 */
[----:B------:R-:W-:Y:S01]  /*1b890*/  @P4 STG.E.U16 desc[UR36][R10.64+0x152], R14 ;  /* 0x0001520e0a004986 */ /* 0x000fe2000c101524 */
[C---:B------:R-:W-:Y:S02]  /*1b8a0*/  ISETP.GT.AND P3, PT, R0.reuse, 0x88, P3 ;  /* 0x000000880000780c */ /* 0x040fe40001f64270 */
[----:B------:R-:W-:Y:S01]  /*1b8b0*/  ISETP.GT.AND P4, PT, R0, 0x80, P0 ;  /* 0x000000800000780c */ /* 0x000fe20000784270 */
[----:B0-----:R-:W-:Y:S01]  /*1b8c0*/  FMUL R12, R218, R2 ;  /* 0x00000002da0c7220 */ /* 0x001fe20000400000 */
[C---:B------:R-:W-:Y:S01]  /*1b8d0*/  ISETP.GT.AND P0, PT, R0.reuse, 0x88, P0 ;  /* 0x000000880000780c */ /* 0x040fe20000704270 */
[----:B------:R-:W-:Y:S01]  /*1b8e0*/  @P5 STG.E.U16 desc[UR36][R8.64+0x162], R18 ;  /* 0x0001621208005986 */ /* 0x000fe2000c101524 */
[----:B------:R-:W-:-:S02]  /*1b8f0*/  ISETP.GT.AND P5, PT, R0, 0x80, P1 ;  /* 0x000000800000780c */ /* 0x000fc40000fa4270 */
[C---:B------:R-:W-:Y:S01]  /*1b900*/  ISETP.GT.AND P1, PT, R0.reuse, 0x88, P1 ;  /* 0x000000880000780c */ /* 0x040fe20000f24270 */
[----:B------:R-:W-:Y:S01]  /*1b910*/  @P6 STG.E.U16 desc[UR36][R8.64+0x160], R15 ;  /* 0x0001600f08006986 */ /* 0x000fe2000c101524 */
[----:B------:R-:W-:Y:S02]  /*1b920*/  F2FP.BF16.F32.PACK_AB R12, RZ, R12 ;  /* 0x0000000cff0c723e */ /* 0x000fe400000010ff */
[C---:B------:R-:W-:Y:S01]  /*1b930*/  ISETP.GT.AND P6, PT, R3.reuse, 0xc1, PT ;  /* 0x000000c10300780c */ /* 0x040fe20003fc4270 */
[----:B------:R-:W-:Y:S01]  /*1b940*/  @P2 STG.E.U16 desc[UR36][R10.64+0x160], R19 ;  /* 0x000160130a002986 */ /* 0x000fe2000c101524 */
[----:B------:R-:W-:Y:S02]  /*1b950*/  F2FP.BF16.F32.PACK_AB R110, RZ, R110 ;  /* 0x0000006eff6e723e */ /* 0x000fe400000010ff */
[----:B------:R-:W-:Y:S01]  /*1b960*/  ISETP.GT.AND P2, PT, R0, RZ, P6 ;  /* 0x000000ff0000720c */ /* 0x000fe20003744270 */
[----:B------:R-:W-:Y:S01]  /*1b970*/  @P3 STG.E.U16 desc[UR36][R10.64+0x162], R20 ;  /* 0x000162140a003986 */ /* 0x000fe2000c101524 */
[----:B------:R-:W-:-:S02]  /*1b980*/  ISETP.GT.AND P3, PT, R3, 0xc0, PT ;  /* 0x000000c00300780c */ /* 0x000fc40003f64270 */
[----:B------:R-:W-:Y:S01]  /*1b990*/  F2FP.BF16.F32.PACK_AB R111, RZ, R111 ;  /* 0x0000006fff6f723e */ /* 0x000fe200000010ff */
[----:B------:R-:W-:Y:S01]  /*1b9a0*/  @P4 STG.E.U16 desc[UR36][R8.64+0x170], R21 ;  /* 0x0001701508004986 */ /* 0x000fe2000c101524 */
[C---:B------:R-:W-:Y:S02]  /*1b9b0*/  ISETP.GT.AND P4, PT, R3.reuse, 0xc9, PT ;  /* 0x000000c90300780c */ /* 0x040fe40003f84270 */
[----:B------:R-:W-:Y:S01]  /*1b9c0*/  F2FP.BF16.F32.PACK_AB R112, RZ, R112 ;  /* 0x00000070ff70723e */ /* 0x000fe200000010ff */
[----:B------:R-:W-:Y:S01]  /*1b9d0*/  @P5 STG.E.U16 desc[UR36][R8.64+0x172], R216 ;  /* 0x000172d808005986 */ /* 0x000fe2000c101524 */
[----:B------:R-:W-:Y:S02]  /*1b9e0*/  ISETP.GT.AND P5, PT, R3, 0xc8, PT ;  /* 0x000000c80300780c */ /* 0x000fe40003fa4270 */
[----:B------:R-:W-:Y:S01]  /*1b9f0*/  F2FP.BF16.F32.PACK_AB R113, RZ, R113 ;  /* 0x00000071ff71723e */ /* 0x000fe200000010ff */
[----:B------:R-:W-:Y:S01]  /*1ba00*/  @P0 STG.E.U16 desc[UR36][R10.64+0x170], R13 ;  /* 0x0001700d0a000986 */ /* 0x000fe2000c101524 */
[----:B------:R-:W-:-:S02]  /*1ba10*/  ISETP.GT.AND P0, PT, R0, RZ, P3 ;  /* 0x000000ff0000720c */ /* 0x000fc40001f04270 */
[C---:B------:R-:W-:Y:S01]  /*1ba20*/  ISETP.GT.AND P3, PT, R0.reuse, 0x8, P3 ;  /* 0x000000080000780c */ /* 0x040fe20001f64270 */
[----:B------:R0:W-:Y:S01]  /*1ba30*/  @P1 STG.E.U16 desc[UR36][R10.64+0x172], R12 ;  /* 0x0001720c0a001986 */ /* 0x0001e2000c101524 */
[C---:B------:R-:W-:Y:S02]  /*1ba40*/  ISETP.GT.AND P1, PT, R0.reuse, RZ, P5 ;  /* 0x000000ff0000720c */ /* 0x040fe40002f24270 */
[----:B------:R-:W-:Y:S02]  /*1ba50*/  F2FP.BF16.F32.PACK_AB R114, RZ, R114 ;  /* 0x00000072ff72723e */ /* 0x000fe400000010ff */
[----:B------:R-:W-:Y:S02]  /*1ba60*/  F2FP.BF16.F32.PACK_AB R115, RZ, R115 ;  /* 0x00000073ff73723e */ /* 0x000fe400000010ff */
[----:B------:R-:W-:Y:S02]  /*1ba70*/  F2FP.BF16.F32.PACK_AB R116, RZ, R116 ;  /* 0x00000074ff74723e */ /* 0x000fe400000010ff */
[----:B------:R-:W-:Y:S01]  /*1ba80*/  F2FP.BF16.F32.PACK_AB R117, RZ, R117 ;  /* 0x00000075ff75723e */ /* 0x000fe200000010ff */
[----:B------:R-:W-:Y:S01]  /*1ba90*/  @P0 STG.E.U16 desc[UR36][R4.64+0x180], R120 ;  /* 0x0001807804000986 */ /* 0x000fe2000c101524 */
[----:B------:R-:W-:-:S02]  /*1baa0*/  ISETP.GT.AND P0, PT, R0, 0x8, P6 ;  /* 0x000000080000780c */ /* 0x000fc40003704270 */
[----:B------:R-:W-:Y:S01]  /*1bab0*/  F2FP.BF16.F32.PACK_AB R118, RZ, R118 ;  /* 0x00000076ff76723e */ /* 0x000fe200000010ff */
[----:B------:R-:W-:Y:S01]  /*1bac0*/  @P2 STG.E.U16 desc[UR36][R4.64+0x182], R121 ;  /* 0x0001827904002986 */ /* 0x000fe2000c101524 */
[----:B------:R-:W-:Y:S02]  /*1bad0*/  ISETP.GT.AND P2, PT, R0, RZ, P4 ;  /* 0x000000ff0000720c */ /* 0x000fe40002744270 */
[----:B------:R-:W-:Y:S01]  /*1bae0*/  F2FP.BF16.F32.PACK_AB R119, RZ, R119 ;  /* 0x00000077ff77723e */ /* 0x000fe200000010ff */
[----:B------:R-:W-:Y:S01]  /*1baf0*/  @P3 STG.E.U16 desc[UR36][R6.64+0x180], R122 ;  /* 0x0001807a06003986 */ /* 0x000fe2000c101524 */
[----:B------:R-:W-:-:S05]  /*1bb00*/  ISETP.GT.AND P3, PT, R3, 0xd0, PT ;  /* 0x000000d00300780c */ /* 0x000fca0003f64270 */
[----:B------:R-:W-:Y:S01]  /*1bb10*/  @P0 STG.E.U16 desc[UR36][R6.64+0x182], R123 ;  /* 0x0001827b06000986 */ /* 0x000fe2000c101524 */
[C---:B------:R-:W-:Y:S02]  /*1bb20*/  ISETP.GT.AND P0, PT, R0.reuse, 0x8, P5 ;  /* 0x000000080000780c */ /* 0x040fe40002f04270 */
[C---:B------:R-:W-:Y:S01]  /*1bb30*/  ISETP.GT.AND P5, PT, R3.reuse, 0x168, PT ;  /* 0x000001680300780c */ /* 0x040fe20003fa4270 */
[----:B------:R-:W-:Y:S01]  /*1bb40*/  @P1 STG.E.U16 desc[UR36][R4.64+0x190], R124 ;  /* 0x0001907c04001986 */ /* 0x000fe2000c101524 */
[----:B------:R-:W-:Y:S02]  /*1bb50*/  ISETP.GT.AND P1, PT, R0, 0x8, P4 ;  /* 0x000000080000780c */ /* 0x000fe40002724270 */
[C---:B------:R-:W-:Y:S01]  /*1bb60*/  ISETP.GT.AND P4, PT, R3.reuse, 0x171, PT ;  /* 0x000001710300780c */ /* 0x040fe20003f84270 */
[----:B------:R-:W-:Y:S01]  /*1bb70*/  @P2 STG.E.U16 desc[UR36][R4.64+0x192], R125 ;  /* 0x0001927d04002986 */ /* 0x000fe2000c101524 */
[----:B------:R-:W-:-:S05]  /*1bb80*/  ISETP.GT.AND P2, PT, R3, 0xd1, PT ;  /* 0x000000d10300780c */ /* 0x000fca0003f44270 */
[----:B------:R-:W-:Y:S01]  /*1bb90*/  @P0 STG.E.U16 desc[UR36][R6.64+0x190], R126 ;  /* 0x0001907e06000986 */ /* 0x000fe2000c101524 */
[----:B------:R-:W-:-:S03]  /*1bba0*/  ISETP.GT.AND P0, PT, R0, RZ, P3 ;  /* 0x000000ff0000720c */ /* 0x000fc60001f04270 */
[----:B------:R-:W-:Y:S01]  /*1bbb0*/  @P1 STG.E.U16 desc[UR36][R6.64+0x192], R127 ;  /* 0x0001927f06001986 */ /* 0x000fe2000c101524 */
[----:B------:R-:W-:-:S09]  /*1bbc0*/  ISETP.GT.AND P1, PT, R3, 0xd9, PT ;  /* 0x000000d90300780c */ /* 0x000fd20003f24270 */
[----:B------:R-:W-:Y:S01]  /*1bbd0*/  @P0 STG.E.U16 desc[UR36][R4.64+0x1a0], R128 ;  /* 0x0001a08004000986 */ /* 0x000fe2000c101524 */
[----:B------:R-:W-:-:S13]  /*1bbe0*/  ISETP.GT.AND P0, PT, R0, RZ, P2 ;  /* 0x000000ff0000720c */ /* 0x000fda0001704270 */
[----:B------:R-:W-:Y:S01]  /*1bbf0*/  @P0 STG.E.U16 desc[UR36][R4.64+0x1a2], R129 ;  /* 0x0001a28104000986 */ /* 0x000fe2000c101524 */
[----:B------:R-:W-:Y:S02]  /*1bc00*/  ISETP.GT.AND P0, PT, R0, 0x8, P3 ;  /* 0x000000080000780c */ /* 0x000fe40001f04270 */
[----:B------:R-:W-:-:S11]  /*1bc10*/  ISETP.GT.AND P3, PT, R3, 0x169, PT ;  /* 0x000001690300780c */ /* 0x000fd60003f64270 */
[----:B------:R-:W-:Y:S01]  /*1bc20*/  @P0 STG.E.U16 desc[UR36][R6.64+0x1a0], R130 ;  /* 0x0001a08206000986 */ /* 0x000fe2000c101524 */
[----:B------:R-:W-:Y:S02]  /*1bc30*/  ISETP.GT.AND P0, PT, R0, 0x8, P2 ;  /* 0x000000080000780c */ /* 0x000fe40001704270 */
[----:B------:R-:W-:-:S11]  /*1bc40*/  ISETP.GT.AND P2, PT, R3, 0xd8, PT ;  /* 0x000000d80300780c */ /* 0x000fd60003f44270 */
[----:B------:R-:W-:Y:S01]  /*1bc50*/  @P0 STG.E.U16 desc[UR36][R6.64+0x1a2], R131 ;  /* 0x0001a28306000986 */ /* 0x000fe2000c101524 */
[----:B0-----:R-:W-:-:S04]  /*1bc60*/  IADD3 R10, P0, R8, UR5, RZ ;  /* 0x00000005080a7c10 */ /* 0x001fc8000ff1e0ff */
[----:B------:R-:W-:Y:S02]  /*1bc70*/  IADD3.X R11, R9, UR4, RZ, P0, !PT ;  /* 0x00000004090b7c10 */ /* 0x000fe400087fe4ff */
[----:B------:R-:W-:-:S13]  /*1bc80*/  ISETP.GT.AND P0, PT, R0, RZ, P2 ;  /* 0x000000ff0000720c */ /* 0x000fda0001704270 */
        /* <DEDUP_REMOVED lines=176> */
[----:B------:R-:W-:-:S13]  /*1c790*/  ISETP.GT.AND P0, PT, R0, 0x8, P1 ;  /* 0x000000080000780c */ /* 0x000fda0000f04270 */
[----:B------:R-:W-:Y:S01]  /*1c7a0*/  @P0 STG.E.U16 desc[UR36][R6.64+0x2c2], R203 ;  /* 0x0002c2cb06000986 */ /* 0x000fe2000c101524 */
[----:B------:R-:W-:-:S13]  /*1c7b0*/  ISETP.GT.AND P0, PT, R0, RZ, P5 ;  /* 0x000000ff0000720c */ /* 0x000fda0002f04270 */
[----:B------:R-:W-:Y:S01]  /*1c7c0*/  @P0 STG.E.U16 desc[UR36][R4.64+0x2d0], R204 ;  /* 0x0002d0cc04000986 */ /* 0x000fe2000c101524 */
[----:B------:R-:W-:-:S13]  /*1c7d0*/  ISETP.GT.AND P0, PT, R0, RZ, P3 ;  /* 0x000000ff0000720c */ /* 0x000fda0001f04270 */
[----:B------:R-:W-:Y:S01]  /*1c7e0*/  @P0 STG.E.U16 desc[UR36][R4.64+0x2d2], R205 ;  /* 0x0002d2cd04000986 */ /* 0x000fe2000c101524 */
[----:B------:R-:W-:-:S13]  /*1c7f0*/  ISETP.GT.AND P0, PT, R0, 0x8, P5 ;  /* 0x000000080000780c */ /* 0x000fda0002f04270 */
[----:B------:R-:W-:Y:S01]  /*1c800*/  @P0 STG.E.U16 desc[UR36][R6.64+0x2d0], R206 ;  /* 0x0002d0ce06000986 */ /* 0x000fe2000c101524 */
[----:B------:R-:W-:-:S13]  /*1c810*/  ISETP.GT.AND P0, PT, R0, 0x8, P3 ;  /* 0x000000080000780c */ /* 0x000fda0001f04270 */
[----:B------:R-:W-:Y:S01]  /*1c820*/  @P0 STG.E.U16 desc[UR36][R6.64+0x2d2], R207 ;  /* 0x0002d2cf06000986 */ /* 0x000fe2000c101524 */
[----:B------:R-:W-:-:S04]  /*1c830*/  ISETP.GT.AND P0, PT, R3, 0x170, PT ;  /* 0x000001700300780c */ /* 0x000fc80003f04270 */
        /* <DEDUP_REMOVED lines=8> */
[----:B------:R-:W-:-:S13]  /*1c8c0*/  ISETP.GT.AND P1, PT, R0, RZ, P2 ;  /* 0x000000ff0000720c */ /* 0x000fda0001724270 */
[----:B------:R-:W-:Y:S01]  /*1c8d0*/  @P1 STG.E.U16 desc[UR36][R4.64+0x2f0], R212 ;  /* 0x0002f0d404001986 */ /* 0x000fe2000c101524 */
[----:B------:R-:W-:-:S04]  /*1c8e0*/  ISETP.GT.AND P1, PT, R3, 0x179, PT ;  /* 0x000001790300780c */ /* 0x000fc80003f24270 */
[----:B------:R-:W-:-:S13]  /*1c8f0*/  ISETP.GT.AND P6, PT, R0, RZ, P1 ;  /* 0x000000ff0000720c */ /* 0x000fda0000fc4270 */
[----:B------:R0:W-:Y:S01]  /*1c900*/  @P6 STG.E.U16 desc[UR36][R4.64+0x2f2], R213 ;  /* 0x0002f2d504006986 */ /* 0x0001e2000c101524 */
[----:B------:R-:W-:-:S13]  /*1c910*/  ISETP.GT.AND P6, PT, R0, 0x8, P2 ;  /* 0x000000080000780c */ /* 0x000fda00017c4270 */
[----:B0-----:R-:W-:Y:S02]  /*1c920*/  @P6 IMAD.MOV.U32 R4, RZ, RZ, R6 ;  /* 0x000000ffff046224 */ /* 0x001fe400078e0006 */
[----:B------:R-:W-:-:S05]  /*1c930*/  @P6 IMAD.MOV.U32 R5, RZ, RZ, R7 ;  /* 0x000000ffff056224 */ /* 0x000fca00078e0007 */
[----:B------:R0:W-:Y:S01]  /*1c940*/  @P6 STG.E.U16 desc[UR36][R4.64+0x2f0], R214 ;  /* 0x0002f0d604006986 */ /* 0x0001e2000c101524 */
[----:B------:R-:W-:-:S13]  /*1c950*/  ISETP.GT.AND P6, PT, R0, 0x8, P1 ;  /* 0x000000080000780c */ /* 0x000fda0000fc4270 */
[----:B------:R0:W-:Y:S01]  /*1c960*/  @P6 STG.E.U16 desc[UR36][R6.64+0x2f2], R215 ;  /* 0x0002f2d706006986 */ /* 0x0001e2000c101524 */
[----:B------:R-:W-:-:S04]  /*1c970*/  ISETP.GT.AND P6, PT, R3, 0xc0, PT ;  /* 0x000000c00300780c */ /* 0x000fc80003fc4270 */
        /* <DEDUP_REMOVED lines=251> */
[C---:B------:R-:W-:Y:S02]  /*1d930*/  ISETP.GT.AND P6, PT, R0.reuse, 0x80, P5 ;  /* 0x000000800000780c */ /* 0x040fe40002fc4270 */
[----:B------:R-:W-:-:S11]  /*1d940*/  ISETP.GT.AND P5, PT, R0, 0x88, P5 ;  /* 0x000000880000780c */ /* 0x000fd60002fa4270 */
[----:B------:R0:W-:Y:S01]  /*1d950*/  @P6 STG.E.U16 desc[UR36][R8.64+0x2d0], R108 ;  /* 0x0002d06c08006986 */ /* 0x0001e2000c101524 */
[C---:B------:R-:W-:Y:S02]  /*1d960*/  ISETP.GT.AND P6, PT, R0.reuse, 0x80, P3 ;  /* 0x000000800000780c */ /* 0x040fe40001fc4270 */
[----:B------:R-:W-:-:S11]  /*1d970*/  ISETP.GT.AND P3, PT, R0, 0x88, P3 ;  /* 0x000000880000780c */ /* 0x000fd60001f64270 */
[----:B------:R0:W-:Y:S01]  /*1d980*/  @P6 STG.E.U16 desc[UR36][R8.64+0x2d2], R109 ;  /* 0x0002d26d08006986 */ /* 0x0001e2000c101524 */
[C---:B------:R-:W-:Y:S02]  /*1d990*/  ISETP.GT.AND P6, PT, R0.reuse, 0x80, P0 ;  /* 0x000000800000780c */ /* 0x040fe400007c4270 */
[C---:B------:R-:W-:Y:S01]  /*1d9a0*/  ISETP.GT.AND P0, PT, R0.reuse, 0x88, P0 ;  /* 0x000000880000780c */ /* 0x040fe20000704270 */
[----:B------:R0:W-:Y:S01]  /*1d9b0*/  @P5 STG.E.U16 desc[UR36][R10.64+0x2d0], R110 ;  /* 0x0002d06e0a005986 */ /* 0x0001e2000c101524 */
[C---:B------:R-:W-:Y:S02]  /*1d9c0*/  ISETP.GT.AND P5, PT, R0.reuse, 0x80, P4 ;  /* 0x000000800000780c */ /* 0x040fe400027a4270 */
[C---:B------:R-:W-:Y:S01]  /*1d9d0*/  ISETP.GT.AND P4, PT, R0.reuse, 0x88, P4 ;  /* 0x000000880000780c */ /* 0x040fe20002784270 */
[----:B------:R0:W-:Y:S01]  /*1d9e0*/  @P3 STG.E.U16 desc[UR36][R10.64+0x2d2], R111 ;  /* 0x0002d26f0a003986 */ /* 0x0001e2000c101524 */
[C---:B------:R-:W-:Y:S02]  /*1d9f0*/  ISETP.GT.AND P3, PT, R0.reuse, 0x80, P1 ;  /* 0x000000800000780c */ /* 0x040fe40000f64270 */
[----:B------:R-:W-:-:S03]  /*1da00*/  ISETP.GT.AND P1, PT, R0, 0x88, P1 ;  /* 0x000000880000780c */ /* 0x000fc60000f24270 */
[----:B------:R0:W-:Y:S01]  /*1da10*/  @P6 STG.E.U16 desc[UR36][R8.64+0x2e0], R112 ;  /* 0x0002e07008006986 */ /* 0x0001e2000c101524 */
[C---:B------:R-:W-:Y:S02]  /*1da20*/  ISETP.GT.AND P6, PT, R0.reuse, 0x80, P2 ;  /* 0x000000800000780c */ /* 0x040fe400017c4270 */
[----:B------:R-:W-:Y:S01]  /*1da30*/  ISETP.GT.AND P2, PT, R0, 0x88, P2 ;  /* 0x000000880000780c */ /* 0x000fe20001744270 */
[----:B------:R0:W-:Y:S04]  /*1da40*/  @P5 STG.E.U16 desc[UR36][R8.64+0x2e2], R113 ;  /* 0x0002e27108005986 */ /* 0x0001e8000c101524 */
[----:B------:R0:W-:Y:S04]  /*1da50*/  @P0 STG.E.U16 desc[UR36][R10.64+0x2e0], R114 ;  /* 0x0002e0720a000986 */ /* 0x0001e8000c101524 */
[----:B------:R0:W-:Y:S04]  /*1da60*/  @P4 STG.E.U16 desc[UR36][R10.64+0x2e2], R115 ;  /* 0x0002e2730a004986 */ /* 0x0001e8000c101524 */
[----:B------:R0:W-:Y:S04]  /*1da70*/  @P6 STG.E.U16 desc[UR36][R8.64+0x2f0], R116 ;  /* 0x0002f07408006986 */ /* 0x0001e8000c101524 */
[----:B------:R0:W-:Y:S04]  /*1da80*/  @P3 STG.E.U16 desc[UR36][R8.64+0x2f2], R117 ;  /* 0x0002f27508003986 */ /* 0x0001e8000c101524 */
[----:B------:R0:W-:Y:S04]  /*1da90*/  @P2 STG.E.U16 desc[UR36][R10.64+0x2f0], R118 ;  /* 0x0002f0760a002986 */ /* 0x0001e8000c101524 */
[----:B------:R0:W-:Y:S02]  /*1daa0*/  @P1 STG.E.U16 desc[UR36][R10.64+0x2f2], R119 ;  /* 0x0002f2770a001986 */ /* 0x0001e4000c101524 */
.L_x_797:
[----:B------:R-:W-:Y:S05]  /*1dab0*/  BSYNC B0 ;  /* 0x0000000000007941 */ /* 0x000fea0003800000 */
.L_x_33:
[----:B0-----:R-:W2:Y:S04]  /*1dac0*/  LDL.LU R5, [R1+0x304] ;  /* 0x0003040001057983 */ /* 0x001ea80000300800 */
[----:B------:R-:W2:Y:S01]  /*1dad0*/  LDL.LU R4, [R1+0x308] ;  /* 0x0003080001047983 */ /* 0x000ea20000300800 */
[----:B------:R-:W-:Y:S01]  /*1dae0*/  ULDC UR4, c[0x0][0xc] ;  /* 0x0000030000047ab9 */ /* 0x000fe20000000800 */
[----:B------:R-:W-:Y:S01]  /*1daf0*/  ULDC UR5, c[0x0][0x10] ;  /* 0x0000040000057ab9 */ /* 0x000fe20000000800 */
[----:B------:R-:W2:Y:S01]  /*1db00*/  LDC R3, c[0x0][0x14] ;  /* 0x00000500ff037b82 */ /* 0x000ea20000000800 */
[----:B------:R-:W-:Y:S01]  /*1db10*/  UIMAD.WIDE.U32 UR4, UR4, UR5, URZ ;  /* 0x00000005040472a5 */ /* 0x000fe2000f8e003f */
[----:B------:R-:W-:Y:S01]  /*1db20*/  PRMT R0, RZ, 0x7610, R0 ;  /* 0x00007610ff007816 */ /* 0x000fe20000000000 */
[----:B------:R-:W-:Y:S01]  /*1db30*/  UMOV UR42, 0xffffffff ;  /* 0xffffffff002a7882 */ /* 0x000fe20000000000 */
[----:B------:R-:W-:-:S03]  /*1db40*/  UMOV UR43, 0xffffffff ;  /* 0xffffffff002b7882 */ /* 0x000fc60000000000 */
[----:B--2---:R-:W-:-:S04]  /*1db50*/  IMAD.WIDE.U32 R4, R3, UR4, R4 ;  /* 0x0000000403047c25 */ /* 0x004fc8000f8e0004 */
[----:B------:R-:W-:Y:S01]  /*1db60*/  IMAD R3, R3, UR5, RZ ;  /* 0x0000000503037c24 */ /* 0x000fe2000f8e02ff */
[----:B------:R-:W-:Y:S01]  /*1db70*/  ULDC.64 UR4, c[0x0][0x650] ;  /* 0x0001940000047ab9 */ /* 0x000fe20000000a00 */
[----:B------:R-:W-:Y:S01]  /*1db80*/  IMAD.MOV.U32 R7, RZ, RZ, R4 ;  /* 0x000000ffff077224 */ /* 0x000fe200078e0004 */
[----:B------:R-:W-:Y:S01]  /*1db90*/  ISETP.GE.U32.AND P0, PT, R4, UR4, PT ;  /* 0x0000000404007c0c */ /* 0x000fe2000bf06070 */
[----:B------:R-:W-:-:S05]  /*1dba0*/  IMAD.IADD R6, R5, 0x1, R3 ;  /* 0x0000000105067824 */ /* 0x000fca00078e0203 */
[----:B------:R0:W-:Y:S01]  /*1dbb0*/  STL [R1+0x304], R6 ;  /* 0x0003040601007387 */ /* 0x0001e20000100800 */
[----:B------:R-:W-:-:S03]  /*1dbc0*/  ISETP.GE.U32.AND.EX P0, PT, R6, UR5, PT, P0 ;  /* 0x0000000506007c0c */ /* 0x000fc6000bf06100 */
[----:B------:R0:W-:Y:S10]  /*1dbd0*/  STL [R1+0x308], R7 ;  /* 0x0003080701007387 */ /* 0x0001f40000100800 */
[----:B0-----:R-:W-:Y:S05]  /*1dbe0*/  @P0 BRA `(.L_x_798) ;  /* 0x0000000400880947 */ /* 0x001fea0003800000 */
[----:B------:R-:W0:Y:S01]  /*1dbf0*/  S2UR UR6, SR_CTAID.X ;  /* 0x00000000000679c3 */ /* 0x000e220000002500 */
[----:B------:R-:W-:Y:S01]  /*1dc00*/  ULDC.64 UR12, c[0x0][0x628] ;  /* 0x00018a00000c7ab9 */ /* 0x000fe20000000a00 */
[----:B------:R-:W-:Y:S01]  /*1dc10*/  ULDC UR4, c[0x0][0x150] ;  /* 0x0000540000047ab9 */ /* 0x000fe20000000800 */
[----:B------:R-:W-:Y:S01]  /*1dc20*/  ISETP.NE.U32.AND P0, PT, RZ, UR12, PT ;  /* 0x0000000cff007c0c */ /* 0x000fe2000bf05070 */
[----:B------:R-:W-:Y:S01]  /*1dc30*/  ULDC UR15, c[0x0][0x630] ;  /* 0x00018c00000f7ab9 */ /* 0x000fe20000000800 */
[C---:B------:R-:W-:Y:S01]  /*1dc40*/  R2UR UR16, R7.reuse ;  /* 0x00000000071072ca */ /* 0x040fe200000e0000 */
[----:B------:R-:W-:Y:S01]  /*1dc50*/  ULDC UR19, c[0x0][0x154] ;  /* 0x0000550000137ab9 */ /* 0x000fe20000000800 */
[----:B------:R-:W-:Y:S01]  /*1dc60*/  ISETP.NE.AND.EX P0, PT, RZ, UR13, PT, P0 ;  /* 0x0000000dff007c0c */ /* 0x000fe2000bf05300 */
[----:B------:R-:W2:Y:S01]  /*1dc70*/  S2UR UR18, SR_CTAID.Y ;  /* 0x00000000001279c3 */ /* 0x000ea20000002600 */
[----:B------:R-:W-:Y:S02]  /*1dc80*/  R2UR UR17, R6 ;  /* 0x00000000061172ca */ /* 0x000fe400000e0000 */
[----:B------:R-:W-:-:S02]  /*1dc90*/  R2UR UR10, R7 ;  /* 0x00000000070a72ca */ /* 0x000fc400000e0000 */
[----:B------:R-:W-:Y:S02]  /*1dca0*/  R2UR UR11, R6 ;  /* 0x00000000060b72ca */ /* 0x000fe400000e0000 */
[----:B0-----:R-:W-:-:S05]  /*1dcb0*/  I2FP.F32.U32 R0, UR6 ;  /* 0x0000000600007c45 */ /* 0x001fca0008201000 */
[----:B------:R-:W-:-:S04]  /*1dcc0*/  FMUL R0, R0, UR4 ;  /* 0x0000000400007c20 */ /* 0x000fc80008400000 */
[----:B------:R0:W0:Y:S01]  /*1dcd0*/  F2I.U32.TRUNC.NTZ R3, R0 ;  /* 0x0000000000037305 */ /* 0x000022000020f000 */
[----:B--2---:R-:W-:Y:S05]  /*1dce0*/  @!P0 BRA `(.L_x_799) ;  /* 0x0000000000308947 */ /* 0x004fea0003800000 */
        /* <DEDUP_REMOVED lines=12> */
.L_x_799:
[----:B------:R-:W-:Y:S01]  /*1ddb0*/  USHF.R.U64 UR43, UR10, UR15, UR11 ;  /* 0x0000000f0a2b7299 */ /* 0x000fe2000800120b */
[----:B0-----:R-:W-:Y:S01]  /*1ddc0*/  I2FP.F32.U32 R0, UR18 ;  /* 0x0000001200007c45 */ /* 0x001fe20008201000 */
[----:B------:R-:W-:Y:S02]  /*1ddd0*/  USHF.R.U32.HI UR4, URZ, UR15, UR11 ;  /* 0x0000000f3f047299 */ /* 0x000fe4000801160b */
[----:B------:R-:W-:Y:S02]  /*1dde0*/  UIADD3 UR10, UP0, URZ, -UR43, URZ ;  /* 0x8000002b3f0a7290 */ /* 0x000fe4000ff1e03f */
[----:B------:R-:W-:Y:S01]  /*1ddf0*/  FMUL R0, R0, UR19 ;  /* 0x0000001300007c20 */ /* 0x000fe20008400000 */
[----:B------:R-:W-:Y:S01]  /*1de00*/  ULDC.64 UR12, c[0x0][0x620] ;  /* 0x00018800000c7ab9 */ /* 0x000fe20000000a00 */
[----:B------:R-:W-:Y:S01]  /*1de10*/  UIADD3.X UR4, URZ, ~UR4, URZ, UP0, !UPT ;  /* 0x800000043f047290 */ /* 0x000fe200087fe43f */
[----:B------:R-:W-:Y:S01]  /*1de20*/  UMOV UR8, UR16 ;  /* 0x0000001000087c82 */ /* 0x000fe20008000000 */
[----:B------:R-:W-:-:S02]  /*1de30*/  UMOV UR9, UR17 ;  /* 0x0000001100097c82 */ /* 0x000fc40008000000 */
[----:B------:R-:W-:Y:S01]  /*1de40*/  UIMAD UR4, UR4, UR12, URZ ;  /* 0x0000000c040472a4 */ /* 0x000fe2000f8e023f */
[----:B------:R-:W0:Y:S01]  /*1de50*/  F2I.U32.TRUNC.NTZ R0, R0 ;  /* 0x0000000000007305 */ /* 0x000e22000020f000 */
[----:B------:R-:W-:Y:S01]  /*1de60*/  UIMAD.WIDE.U32 UR8, UR10, UR12, UR8 ;  /* 0x0000000c0a0872a5 */ /* 0x000fe2000f8e0008 */
[----:B------:R-:W-:Y:S01]  /*1de70*/  R2UR UR12, R3 ;  /* 0x00000000030c72ca */ /* 0x000fe200000e0000 */
[----:B------:R-:W-:Y:S01]  /*1de80*/  UIMAD UR10, UR10, UR13, UR4 ;  /* 0x0000000d0a0a72a4 */ /* 0x000fe2000f8e0204 */
[----:B------:R-:W-:Y:S01]  /*1de90*/  ULDC UR11, c[0x0][0x618] ;  /* 0x00018600000b7ab9 */ /* 0x000fe20000000800 */
[----:B------:R-:W-:Y:S02]  /*1dea0*/  ULDC UR21, c[0x0][0x658] ;  /* 0x0001960000157ab9 */ /* 0x000fe40000000800 */
[----:B------:R-:W-:Y:S01]  /*1deb0*/  UIADD3 UR9, UR9, UR10, URZ ;  /* 0x0000000a09097290 */ /* 0x000fe2000fffe03f */
[----:B------:R-:W-:Y:S01]  /*1dec0*/  UMOV UR15, 0xffffffff ;  /* 0xffffffff000f7882 */ /* 0x000fe20000000000 */
[----:B------:R-:W-:Y:S01]  /*1ded0*/  ULDC.64 UR4, c[0x0][0x640] ;  /* 0x0001900000047ab9 */ /* 0x000fe20000000a00 */
[----:B------:R-:W-:Y:S01]  /*1dee0*/  USHF.L.U32 UR15, UR15, UR21, URZ ;  /* 0x000000150f0f7299 */ /* 0x000fe2000800063f */
[----:B------:R-:W-:Y:S01]  /*1def0*/  ISETP.NE.U32.AND P0, PT, RZ, UR4, PT ;  /* 0x00000004ff007c0c */ /* 0x000fe2000bf05070 */
[----:B------:R-:W-:-:S02]  /*1df00*/  USHF.R.U64 UR16, UR8, UR11, UR9 ;  /* 0x0000000b08107299 */ /* 0x000fc40008001209 */
[----:B------:R-:W-:Y:S01]  /*1df10*/  USHF.R.U32.HI UR8, URZ, UR11, UR9 ;  /* 0x0000000b3f087299 */ /* 0x000fe20008011609 */
[----:B0-----:R-:W-:Y:S01]  /*1df20*/  R2UR UR14, R0 ;  /* 0x00000000000e72ca */ /* 0x001fe200000e0000 */
[----:B------:R-:W-:Y:S01]  /*1df30*/  ULDC UR17, c[0x0][0x608] ;  /* 0x0001820000117ab9 */ /* 0x000fe20000000800 */
[----:B------:R-:W-:Y:S01]  /*1df40*/  ULOP3.LUT UR41, URZ, UR15, URZ, 0x33, !UPT ;  /* 0x0000000f3f297292 */ /* 0x000fe2000f8e333f */
[----:B------:R-:W-:Y:S01]  /*1df50*/  ISETP.NE.AND.EX P0, PT, RZ, UR5, PT, P0 ;  /* 0x00000005ff007c0c */ /* 0x000fe2000bf05300 */
[----:B------:R-:W-:Y:S02]  /*1df60*/  USHF.R.U64 UR15, UR16, UR17, UR8 ;  /* 0x00000011100f7299 */ /* 0x000fe40008001208 */
[----:B------:R-:W-:Y:S02]  /*1df70*/  USHF.R.U32.HI UR8, URZ, UR17, UR8 ;  /* 0x000000113f087299 */ /* 0x000fe40008011608 */
[----:B------:R-:W-:Y:S02]  /*1df80*/  UIADD3 UR12, -UR12, URZ, URZ ;  /* 0x0000003f0c0c7290 */ /* 0x000fe4000fffe13f */
[----:B------:R-:W-:Y:S01]  /*1df90*/  USHF.R.U64 UR17, UR15, UR21, UR8 ;  /* 0x000000150f117299 */ /* 0x000fe20008001208 */
[----:B------:R-:W-:Y:S01]  /*1dfa0*/  UMOV UR19, 0x1 ;  /* 0x0000000100137882 */ /* 0x000fe20000000000 */
[----:B------:R-:W-:Y:S01]  /*1dfb0*/  ULDC UR13, c[0x0][0x144] ;  /* 0x00005100000d7ab9 */ /* 0x000fe20000000800 */
[----:B------:R-:W-:Y:S01]  /*1dfc0*/  ULDC UR7, c[0x0][0x600] ;  /* 0x0001800000077ab9 */ /* 0x000fe20000000800 */
[----:B------:R-:W-:-:S02]  /*1dfd0*/  USHF.L.U32 UR24, UR19, UR21, URZ ;  /* 0x0000001513187299 */ /* 0x000fc4000800063f */
[----:B------:R-:W-:Y:S02]  /*1dfe0*/  USHF.R.U32.HI UR8, URZ, UR21, UR8 ;  /* 0x000000153f087299 */ /* 0x000fe40008011608 */
[----:B------:R-:W-:Y:S02]  /*1dff0*/  UIMAD UR21, UR13, UR12, UR6 ;  /* 0x0000000c0d1572a4 */ /* 0x000fe4000f8e0206 */
[----:B------:R-:W-:Y:S02]  /*1e000*/  UIADD3 UR20, UR7, -0x1, URZ ;  /* 0xffffffff07147890 */ /* 0x000fe4000fffe03f */
[----:B------:R-:W-:Y:S01]  /*1e010*/  UIADD3 UR19, -UR14, URZ, URZ ;  /* 0x0000003f0e137290 */ /* 0x000fe2000fffe13f */
[----:B------:R-:W-:Y:S01]  /*1e020*/  ULDC UR25, c[0x0][0x148] ;  /* 0x0000520000197ab9 */ /* 0x000fe20000000800 */
[----:B------:R-:W-:Y:S01]  /*1e030*/  ULDC UR22, c[0x0][0x648] ;  /* 0x0001920000167ab9 */ /* 0x000fe20000000800 */
[----:B------:R-:W-:Y:S01]  /*1e040*/  ULDC UR23, c[0x0][0x638] ;  /* 0x00018e0000177ab9 */ /* 0x000fe20000000800 */
        /* <DEDUP_REMOVED lines=14> */
.L_x_800:
[----:B------:R-:W-:Y:S01]  /*1e130*/  UISETP.NE.AND UP0, UPT, UR46, URZ, UPT ;  /* 0x0000003f2e00728c */ /* 0x000fe2000bf05270 */
[----:B------:R-:W-:Y:S01]  /*1e140*/  IMAD.MOV.U32 R0, RZ, RZ, 0x1 ;  /* 0x00000001ff007424 */ /* 0x000fe200078e00ff */
[----:B------:R-:W-:Y:S02]  /*1e150*/  USHF.R.U64 UR4, UR6, UR22, UR8 ;  /* 0x0000001606047299 */ /* 0x000fe40008001208 */
[----:B------:R-:W-:Y:S02]  /*1e160*/  ULOP3.LUT UR41, UR15, UR41, URZ, 0xc0, !UPT ;  /* 0x000000290f297292 */ /* 0x000fe4000f8ec03f */
[----:B------:R-:W-:Y:S02]  /*1e170*/  UIADD3 UR5, -UR4, URZ, URZ ;  /* 0x0000003f04057290 */ /* 0x000fe4000fffe13f */
[----:B------:R-:W-:Y:S02]  /*1e180*/  UIMAD UR41, UR24, UR4, UR41 ;  /* 0x00000004182972a4 */ /* 0x000fe4000f8e0229 */
[----:B------:R-:W-:-:S02]  /*1e190*/  ULOP3.LUT UR16, UR16, UR20, URZ, 0xc0, !UPT ;  /* 0x0000001410107292 */ /* 0x000fc4000f8ec03f */
[----:B------:R-:W-:Y:S02]  /*1e1a0*/  @UP0 UIMAD UR21, UR25, UR19, UR18 ;  /* 0x00000013191502a4 */ /* 0x000fe4000f8e0212 */
[----:B------:R-:W-:-:S03]  /*1e1b0*/  UIMAD UR4, UR5, UR23, UR17 ;  /* 0x00000017050472a4 */ /* 0x000fc6000f8e0211 */
[----:B------:R-:W-:Y:S01]  /*1e1c0*/  ULDC UR5, c[0x0][0x610] ;  /* 0x0001840000057ab9 */ /* 0x000fe20000000800 */
[----:B------:R-:W-:Y:S02]  /*1e1d0*/  UIMAD UR4, UR4, UR7, UR16 ;  /* 0x00000007040472a4 */ /* 0x000fe4000f8e0210 */
[----:B------:R-:W-:-:S04]  /*1e1e0*/  UIMAD UR41, UR41, UR5, UR21 ;  /* 0x00000005292972a4 */ /* 0x000fc8000f8e0215 */
[----:B------:R-:W-:Y:S02]  /*1e1f0*/  USEL UR42, UR4, UR41, !UP0 ;  /* 0x00000029042a7287 */ /* 0x000fe4000c000000 */
[----:B------:R-:W-:-:S12]  /*1e200*/  USEL UR41, UR41, UR4, !UP0 ;  /* 0x0000000429297287 */ /* 0x000fd8000c000000 */
.L_x_798:
[----:B------:R-:W-:-:S13]  /*1e210*/  LOP3.LUT P0, RZ, R0, 0xff, RZ, 0xc0, !PT ;  /* 0x000000ff00ff7812 */ /* 0x000fda000780c0ff */
[----:B------:R-:W-:Y:S05]  /*1e220*/  @P0 BRA `(.L_x_801) ;  /* 0xfffffe3000a80947 */ /* 0x000fea000383ffff */
[----:B------:R-:W-:Y:S05]  /*1e230*/  EXIT ;  /* 0x000000000000794d */ /* 0x000fea0003800000 */
.L_x_8:
[----:B------:R-:W2:Y:S01]  /*1e240*/  LDL R5, [R1+0x308] ;  /* 0x0003080001057983 */ /* 0x000ea20000100800 */
[----:B------:R-:W-:-:S03]  /*1e250*/  ULDC.64 UR4, c[0x0][0x650] ;  /* 0x0001940000047ab9 */ /* 0x000fc60000000a00 */
[----:B------:R-:W3:Y:S01]  /*1e260*/  LDL R4, [R1+0x304] ;  /* 0x0003040001047983 */ /* 0x000ee20000100800 */
[----:B------:R-:W-:Y:S01]  /*1e270*/  PRMT R0, RZ, 0x7610, R0 ;  /* 0x00007610ff007816 */ /* 0x000fe20000000000 */
[----:B------:R-:W-:Y:S02]  /*1e280*/  IMAD.MOV.U32 R3, RZ, RZ, -0x1 ;  /* 0xffffffffff037424 */ /* 0x000fe400078e00ff */
[----:B------:R-:W-:Y:S02]  /*1e290*/  IMAD.MOV.U32 R2, RZ, RZ, -0x1 ;  /* 0xffffffffff027424 */ /* 0x000fe400078e00ff */
[----:B------:R-:W-:Y:S01]  /*1e2a0*/  IMAD.MOV.U32 R10, RZ, RZ, -0x1 ;  /* 0xffffffffff0a7424 */ /* 0x000fe200078e00ff */
[----:B--2---:R-:W-:-:S04]  /*1e2b0*/  ISETP.GE.U32.AND P0, PT, R5, UR4, PT ;  /* 0x0000000405007c0c */ /* 0x004fc8000bf06070 */
[----:B---3--:R-:W-:-:S13]  /*1e2c0*/  ISETP.GE.U32.AND.EX P0, PT, R4, UR5, PT, P0 ;  /* 0x0000000504007c0c */ /* 0x008fda000bf06100 */
        /* <DEDUP_REMOVED lines=21> */
.L_x_803:
[----:B------:R-:W-:Y:S01]  /*1e420*/  USHF.R.U64 UR4, UR14, UR19, UR15 ;  /* 0x000000130e047299 */ /* 0x000fe2000800120f */
[----:B------:R-:W-:Y:S01]  /*1e430*/  R2UR UR7, R4 ;  /* 0x00000000040772ca */ /* 0x000fe200000e0000 */
[----:B------:R-:W-:Y:S02]  /*1e440*/  USHF.R.U32.HI UR5, URZ, UR19, UR15 ;  /* 0x000000133f057299 */ /* 0x000fe4000801160f */
[----:B------:R-:W-:Y:S01]  /*1e450*/  UIADD3 UR13, UP0, URZ, -UR4, URZ ;  /* 0x800000043f0d7290 */ /* 0x000fe2000ff1e03f */
[----:B------:R-:W-:Y:S01]  /*1e460*/  ULDC.64 UR14, c[0x0][0x620] ;  /* 0x00018800000e7ab9 */ /* 0x000fe20000000a00 */
[----:B------:R-:W-:Y:S02]  /*1e470*/  UMOV UR6, UR20 ;  /* 0x0000001400067c82 */ /* 0x000fe40008000000 */
[----:B------:R-:W-:Y:S02]  /*1e480*/  UIADD3.X UR5, URZ, ~UR5, URZ, UP0, !UPT ;  /* 0x800000053f057290 */ /* 0x000fe400087fe43f */
[----:B------:R-:W-:-:S02]  /*1e490*/  UISETP.NE.AND UP1, UPT, UR46, URZ, UPT ;  /* 0x0000003f2e00728c */ /* 0x000fc4000bf25270 */
[----:B------:R-:W-:Y:S02]  /*1e4a0*/  UIMAD UR5, UR5, UR14, URZ ;  /* 0x0000000e050572a4 */ /* 0x000fe4000f8e023f */
[----:B------:R-:W-:Y:S02]  /*1e4b0*/  UIMAD.WIDE.U32 UR6, UR13, UR14, UR6 ;  /* 0x0000000e0d0672a5 */ /* 0x000fe4000f8e0006 */
[----:B------:R-:W-:Y:S01]  /*1e4c0*/  UIMAD UR5, UR13, UR15, UR5 ;  /* 0x0000000f0d0572a4 */ /* 0x000fe2000f8e0205 */
[----:B------:R-:W-:Y:S02]  /*1e4d0*/  ULDC UR14, c[0x0][0x608] ;  /* 0x00018200000e7ab9 */ /* 0x000fe40000000800 */
[----:B------:R-:W-:Y:S01]  /*1e4e0*/  ULDC UR13, c[0x0][0x618] ;  /* 0x00018600000d7ab9 */ /* 0x000fe20000000800 */
[----:B------:R-:W-:Y:S01]  /*1e4f0*/  UIADD3 UR5, UR7, UR5, URZ ;  /* 0x0000000507057290 */ /* 0x000fe2000fffe03f */
[----:B------:R-:W-:Y:S01]  /*1e500*/  ULDC UR22, c[0x0][0x658] ;  /* 0x0001960000167ab9 */ /* 0x000fe20000000800 */
[----:B------:R-:W-:-:S02]  /*1e510*/  @UP1 UIMAD UR8, UR11, UR12, UR10 ;  /* 0x0000000c0b0812a4 */ /* 0x000fc4000f8e020a */
[----:B------:R-:W-:Y:S02]  /*1e520*/  USHF.R.U64 UR17, UR6, UR13, UR5 ;  /* 0x0000000d06117299 */ /* 0x000fe40008001205 */
[----:B------:R-:W-:Y:S01]  /*1e530*/  USHF.R.U32.HI UR5, URZ, UR13, UR5 ;  /* 0x0000000d3f057299 */ /* 0x000fe20008011605 */
[----:B------:R-:W-:Y:S01]  /*1e540*/  ULDC.64 UR6, c[0x0][0x640] ;  /* 0x0001900000067ab9 */ /* 0x000fe20000000a00 */
[----:B------:R-:W-:Y:S01]  /*1e550*/  UMOV UR10, 0xffffffff ;  /* 0xffffffff000a7882 */ /* 0x000fe20000000000 */
[----:B------:R-:W-:Y:S01]  /*1e560*/  ISETP.NE.U32.AND P0, PT, RZ, UR6, PT ;  /* 0x00000006ff007c0c */ /* 0x000fe2000bf05070 */
[----:B------:R-:W-:Y:S02]  /*1e570*/  USHF.R.U64 UR18, UR17, UR14, UR5 ;  /* 0x0000000e11127299 */ /* 0x000fe40008001205 */
[----:B------:R-:W-:Y:S01]  /*1e580*/  USHF.R.U32.HI UR5, URZ, UR14, UR5 ;  /* 0x0000000e3f057299 */ /* 0x000fe20008011605 */
[----:B------:R-:W-:Y:S01]  /*1e590*/  ISETP.NE.AND.EX P0, PT, RZ, UR7, PT, P0 ;  /* 0x00000007ff007c0c */ /* 0x000fe2000bf05300 */
[----:B------:R-:W-:-:S02]  /*1e5a0*/  USHF.L.U32 UR11, UR10, UR22, URZ ;  /* 0x000000160a0b7299 */ /* 0x000fc4000800063f */
[----:B------:R-:W-:Y:S01]  /*1e5b0*/  USHF.R.U64 UR19, UR18, UR22, UR5 ;  /* 0x0000001612137299 */ /* 0x000fe20008001205 */
[----:B------:R-:W-:Y:S01]  /*1e5c0*/  ULDC UR20, c[0x0][0x600] ;  /* 0x0001800000147ab9 */ /* 0x000fe20000000800 */
[----:B------:R-:W-:Y:S02]  /*1e5d0*/  USHF.R.U32.HI UR10, URZ, UR22, UR5 ;  /* 0x000000163f0a7299 */ /* 0x000fe40008011605 */
[----:B------:R-:W-:Y:S02]  /*1e5e0*/  UIADD3 UR21, UR20, -0x1, URZ ;  /* 0xffffffff14157890 */ /* 0x000fe4000fffe03f */
[----:B------:R-:W-:Y:S01]  /*1e5f0*/  ULOP3.LUT UR26, URZ, UR11, URZ, 0x33, !UPT ;  /* 0x0000000b3f1a7292 */ /* 0x000fe2000f8e333f */
        /* <DEDUP_REMOVED lines=17> */
.L_x_804:
[----:B------:R-:W-:Y:S01]  /*1e710*/  USHF.R.U64 UR6, UR5, UR23, UR10 ;  /* 0x0000001705067299 */ /* 0x000fe2000800120a */
[----:B------:R-:W-:Y:S01]  /*1e720*/  IMAD.MOV.U32 R0, RZ, RZ, 0x1 ;  /* 0x00000001ff007424 */ /* 0x000fe200078e00ff */
[----:B------:R-:W-:Y:S01]  /*1e730*/  USHF.L.U32 UR25, UR25, UR22, URZ ;  /* 0x0000001619197299 */ /* 0x000fe2000800063f */
[----:B------:R-:W-:Y:S01]  /*1e740*/  IMAD.U32 R10, RZ, RZ, UR4 ;  /* 0x00000004ff0a7e24 */ /* 0x000fe2000f8e00ff */
[----:B------:R-:W-:Y:S02]  /*1e750*/  ULOP3.LUT UR5, UR18, UR26, URZ, 0xc0, !UPT ;  /* 0x0000001a12057292 */ /* 0x000fe4000f8ec03f */
[----:B------:R-:W-:Y:S02]  /*1e760*/  UIADD3 UR7, -UR6, URZ, URZ ;  /* 0x0000003f06077290 */ /* 0x000fe4000fffe13f */
[----:B------:R-:W-:Y:S02]  /*1e770*/  UIMAD UR6, UR25, UR6, UR5 ;  /* 0x00000006190672a4 */ /* 0x000fe4000f8e0205 */
[----:B------:R-:W-:-:S02]  /*1e780*/  ULOP3.LUT UR17, UR17, UR21, URZ, 0xc0, !UPT ;  /* 0x0000001511117292 */ /* 0x000fc4000f8ec03f */
[----:B------:R-:W-:Y:S02]  /*1e790*/  UIMAD UR5, UR7, UR24, UR19 ;  /* 0x00000018070572a4 */ /* 0x000fe4000f8e0213 */
[----:B------:R-:W-:Y:S01]  /*1e7a0*/  UISETP.NE.AND UP0, UPT, UR46, URZ, UPT ;  /* 0x0000003f2e00728c */ /* 0x000fe2000bf05270 */
[----:B------:R-:W-:Y:S01]  /*1e7b0*/  ULDC UR7, c[0x0][0x610] ;  /* 0x0001840000077ab9 */ /* 0x000fe20000000800 */
[----:B------:R-:W-:Y:S02]  /*1e7c0*/  UIMAD UR5, UR5, UR20, UR17 ;  /* 0x00000014050572a4 */ /* 0x000fe4000f8e0211 */
[----:B------:R-:W-:-:S04]  /*1e7d0*/  UIMAD UR8, UR6, UR7, UR8 ;  /* 0x00000007060872a4 */ /* 0x000fc8000f8e0208 */
[----:B------:R-:W-:Y:S02]  /*1e7e0*/  USEL UR6, UR5, UR8, !UP0 ;  /* 0x0000000805067287 */ /* 0x000fe4000c000000 */
[----:B------:R-:W-:-:S04]  /*1e7f0*/  USEL UR8, UR8, UR5, !UP0 ;  /* 0x0000000508087287 */ /* 0x000fc8000c000000 */
[----:B------:R-:W-:Y:S02]  /*1e800*/  IMAD.U32 R2, RZ, RZ, UR6 ;  /* 0x00000006ff027e24 */ /* 0x000fe4000f8e00ff */
[----:B------:R-:W-:-:S07]  /*1e810*/  IMAD.U32 R3, RZ, RZ, UR8 ;  /* 0x00000008ff037e24 */ /* 0x000fce000f8e00ff */
.L_x_802:
[----:B------:R-:W-:-:S08]  /*1e820*/  NOP ;  /* 0x0000000000007918 */ /* 0x000fd00000000000 */
[----:B0-----:R-:W0:-:S00]  /*1e830*/  USETMAXREG.DEALLOC.CTAPOOL 0x18 ;  /* 0x00000018000079c8 */ /* 0x001e0000080e0500 */
[----:B------:R-:W-:-:S13]  /*1e840*/  ISETP.NE.AND P0, PT, RZ, UR9, PT ;  /* 0x00000009ff007c0c */ /* 0x000fda000bf05270 */
[----:B------:R-:W-:Y:S05]  /*1e850*/  @P0 EXIT ;  /* 0x000000000000094d */ /* 0x000fea0003800000 */
[----:B0-----:R-:W-:Y:S01]  /*1e860*/  LOP3.LUT P0, RZ, R0, 0xff, RZ, 0xc0, !PT ;  /* 0x000000ff00ff7812 */ /* 0x001fe2000780c0ff */
[----:B------:R-:W-:Y:S02]  /*1e870*/  IMAD.MOV.U32 R6, RZ, RZ, 0x1 ;  /* 0x00000001ff067424 */ /* 0x000fe400078e00ff */
[----:B------:R-:W-:-:S10]  /*1e880*/  IMAD.MOV.U32 R7, RZ, RZ, RZ ;  /* 0x000000ffff077224 */ /* 0x000fd400078e00ff */
[----:B------:R-:W-:Y:S05]  /*1e890*/  @!P0 BRA `(.L_x_805) ;  /* 0x0000000c006c8947 */ /* 0x000fea0003800000 */
[----:B------:R-:W0:Y:S01]  /*1e8a0*/  LDC R0, c[0x0][0x28c] ;  /* 0x0000a300ff007b82 */ /* 0x000e220000000800 */
[----:B------:R-:W1:Y:S01]  /*1e8b0*/  S2R R11, SR_CgaCtaId ;  /* 0x00000000000b7919 */ /* 0x000e620000008800 */
[----:B------:R-:W-:Y:S01]  /*1e8c0*/  ULDC UR5, c[0x0][0x658] ;  /* 0x0001960000057ab9 */ /* 0x000fe20000000800 */
[----:B------:R-:W-:Y:S01]  /*1e8d0*/  UMOV UR7, 0xffffffff ;  /* 0xffffffff00077882 */ /* 0x000fe20000000000 */
[----:B------:R-:W-:Y:S01]  /*1e8e0*/  ULDC UR6, c[0x0][0xc] ;  /* 0x0000030000067ab9 */ /* 0x000fe20000000800 */
[----:B------:R-:W-:Y:S01]  /*1e8f0*/  USHF.L.U32 UR9, UR7, UR5, URZ ;  /* 0x0000000507097299 */ /* 0x000fe2000800063f */
[----:B------:R-:W-:Y:S01]  /*1e900*/  BSSY B0, `(.L_x_805) ;  /* 0x00000d4000007945 */ /* 0x000fe20003800000 */
[----:B------:R-:W-:Y:S01]  /*1e910*/  UMOV UR8, 0x1 ;  /* 0x0000000100087882 */ /* 0x000fe20000000000 */
[----:B------:R-:W-:Y:S01]  /*1e920*/  ULDC UR7, c[0x0][0x10] ;  /* 0x0000040000077ab9 */ /* 0x000fe20000000800 */
[----:B------:R-:W-:Y:S01]  /*1e930*/  USHF.L.U32 UR5, UR8, UR5, URZ ;  /* 0x0000000508057299 */ /* 0x000fe2000800063f */
[----:B------:R-:W-:Y:S01]  /*1e940*/  IMAD.MOV.U32 R8, RZ, RZ, 0x1 ;  /* 0x00000001ff087424 */ /* 0x000fe200078e00ff */
[----:B------:R-:W-:Y:S01]  /*1e950*/  UIMAD.WIDE.U32 UR6, UR6, UR7, URZ ;  /* 0x00000007060672a5 */ /* 0x000fe2000f8e003f */
[----:B------:R-:W-:Y:S01]  /*1e960*/  IMAD.MOV.U32 R6, RZ, RZ, 0x1 ;  /* 0x00000001ff067424 */ /* 0x000fe200078e00ff */
[----:B------:R-:W-:Y:S01]  /*1e970*/  ULDC UR8, c[0x0][0x14] ;  /* 0x0000050000087ab9 */ /* 0x000fe20000000800 */
[----:B------:R-:W-:Y:S01]  /*1e980*/  IMAD.MOV.U32 R7, RZ, RZ, RZ ;  /* 0x000000ffff077224 */ /* 0x000fe200078e00ff */
[----:B------:R-:W-:-:S02]  /*1e990*/  UIMAD.WIDE.U32 UR20, UR6, UR8, URZ ;  /* 0x00000008061472a5 */ /* 0x000fc4000f8e003f */
[----:B------:R-:W-:Y:S01]  /*1e9a0*/  UIMAD UR7, UR7, UR8, URZ ;  /* 0x00000008070772a4 */ /* 0x000fe2000f8e023f */
[----:B------:R-:W-:Y:S01]  /*1e9b0*/  ULDC UR4, c[0x0][0x600] ;  /* 0x0001800000047ab9 */ /* 0x000fe20000000800 */
[----:B------:R-:W-:Y:S02]  /*1e9c0*/  ULOP3.LUT UR24, UR40, 0x2, URZ, 0xfc, !UPT ;  /* 0x0000000228187892 */ /* 0x000fe4000f8efc3f */
[----:B------:R-:W-:Y:S01]  /*1e9d0*/  UIADD3 UR4, UR4, -0x1, URZ ;  /* 0xffffffff04047890 */ /* 0x000fe2000fffe03f */
[----:B0-----:R-:W-:Y:S01]  /*1e9e0*/  VIADD R0, R0, 0xf ;  /* 0x0000000f00007836 */ /* 0x001fe20000000000 */
[----:B------:R-:W-:Y:S02]  /*1e9f0*/  ULOP3.LUT UR6, URZ, UR9, URZ, 0x33, !UPT ;  /* 0x000000093f067292 */ /* 0x000fe4000f8e333f */
[----:B------:R-:W-:Y:S02]  /*1ea00*/  UIADD3 UR7, UR21, UR7, URZ ;  /* 0x0000000715077290 */ /* 0x000fe4000fffe03f */
[----:B------:R-:W-:Y:S01]  /*1ea10*/  SHF.R.S32.HI R5, RZ, 0x1f, R0 ;  /* 0x0000001fff057819 */ /* 0x000fe20000011400 */
[----:B------:R-:W-:-:S03]  /*1ea20*/  ULDC.64 UR22, c[0x0][0x198] ;  /* 0x0000660000167ab9 */ /* 0x000fc60000000a00 */
[----:B------:R-:W-:Y:S02]  /*1ea30*/  LEA.HI R0, R5, R0, RZ, 0x4 ;  /* 0x0000000005007211 */ /* 0x000fe400078f20ff */
[----:B-1----:R-:W-:Y:S02]  /*1ea40*/  LOP3.LUT R11, R11, 0x1, RZ, 0xc0, !PT ;  /* 0x000000010b0b7812 */ /* 0x002fe400078ec0ff */
[----:B------:R-:W-:-:S05]  /*1ea50*/  SHF.R.S32.HI R0, RZ, 0x4, R0 ;  /* 0x00000004ff007819 */ /* 0x000fca0000011400 */
[----:B------:R-:W-:-:S07]  /*1ea60*/  VIADD R16, R0, 0x1 ;  /* 0x0000000100107836 */ /* 0x000fce0000000000 */
.L_x_816:
[----:B------:R-:W-:-:S03]  /*1ea70*/  UMOV UR8, 0xffffffff ;  /* 0xffffffff00087882 */ /* 0x000fc60000000000 */
[----:B------:R-:W-:Y:S05]  /*1ea80*/  BRA.DIV UR8, `(.L_x_806) ;  /* 0x0000001208dc7947 */ /* 0x000fea000b800000 */
[----:B------:R-:W-:-:S13]  /*1ea90*/  ELECT P6, URZ, PT ;  /* 0x00000000003f782f */ /* 0x000fda00038c0000 */
.L_x_834:
[----:B------:R-:W0:Y:S01]  /*1eaa0*/  LDC R4, c[0x0][0x28c] ;  /* 0x0000a300ff047b82 */ /* 0x000e220000000800 */
[----:B------:R-:W-:Y:S01]  /*1eab0*/  BSSY B1, `(.L_x_807) ;  /* 0x000003c000017945 */ /* 0x000fe20003800000 */
[----:B0-----:R-:W-:-:S13]  /*1eac0*/  ISETP.LT.OR P6, PT, R4, 0x1, !P6 ;  /* 0x000000010400780c */ /* 0x001fda00077c1670 */
[----:B------:R-:W-:Y:S05]  /*1ead0*/  @P6 BRA `(.L_x_808) ;  /* 0x0000000000e46947 */ /* 0x000fea0003800000 */
[----:B------:R-:W-:Y:S02]  /*1eae0*/  IMAD R5, R2, 0x2, R11 ;  /* 0x0000000202057824 */ /* 0x000fe400078e020b */
[----:B------:R-:W-:Y:S02]  /*1eaf0*/  IMAD.SHL.U32 R2, R3, 0x100, RZ ;  /* 0x0000010003027824 */ /* 0x000fe400078e00ff */
[----:B------:R-:W-:Y:S02]  /*1eb00*/  IMAD R5, R5, 0xc0, RZ ;  /* 0x000000c005057824 */ /* 0x000fe400078e02ff */
[----:B------:R-:W-:Y:S02]  /*1eb10*/  IMAD.MOV.U32 R13, RZ, RZ, RZ ;  /* 0x000000ffff0d7224 */ /* 0x000fe400078e00ff */
[----:B------:R-:W-:Y:S02]  /*1eb20*/  IMAD.MOV.U32 R4, RZ, RZ, R16 ;  /* 0x000000ffff047224 */ /* 0x000fe400078e0010 */
[----:B------:R-:W-:-:S02]  /*1eb30*/  IMAD.MOV.U32 R3, RZ, RZ, R6 ;  /* 0x000000ffff037224 */ /* 0x000fc400078e0006 */
[----:B------:R-:W-:-:S07]  /*1eb40*/  IMAD.MOV.U32 R12, RZ, RZ, R7 ;  /* 0x000000ffff0c7224 */ /* 0x000fce00078e0007 */
.L_x_811:
[----:B------:R-:W0:Y:S01]  /*1eb50*/  S2R R14, SR_CgaCtaId ;  /* 0x00000000000e7919 */ /* 0x000e220000008800 */
[----:B------:R-:W-:-:S04]  /*1eb60*/  MOV R9, 0x400 ;  /* 0x0000040000097802 */ /* 0x000fc80000000f00 */
[----:B0-----:R-:W-:Y:S02]  /*1eb70*/  LEA R9, R14, R9, 0x18 ;  /* 0x000000090e097211 */ /* 0x001fe400078ec0ff */
[----:B------:R-:W-:-:S03]  /*1eb80*/  SHF.L.U32 R14, R3, 0x1f, RZ ;  /* 0x0000001f030e7819 */ /* 0x000fc600000006ff */
[----:B------:R-:W-:-:S04]  /*1eb90*/  IMAD R15, R12, 0x8, R9 ;  /* 0x000000080c0f7824 */ /* 0x000fc800078e0209 */
[----:B------:R-:W0:Y:S02]  /*1eba0*/  SYNCS.PHASECHK.TRANS64.TRYWAIT P0, [R15+URZ+0x58], R14 ;  /* 0x0000580e0f0075a7 */ /* 0x000e24000800017f */
[----:B0-----:R-:W-:Y:S05]  /*1ebb0*/  @!P0 BRA `(.L_x_809) ;  /* 0x0000001000b08947 */ /* 0x001fea0003800000 */
.L_x_835:
[----:B------:R-:W1:Y:S01]  /*1ebc0*/  S2R R17, SR_TID.X ;  /* 0x0000000000117919 */ /* 0x000e620000002100 */
[----:B------:R-:W-:-:S04]  /*1ebd0*/  UPRMT UR8, UR24, 0x9910, URZ ;  /* 0x0000991018087896 */ /* 0x000fc8000800003f */
[----:B------:R-:W-:Y:S01]  /*1ebe0*/  UISETP.NE.AND UP0, UPT, UR8, 0x2, UPT ;  /* 0x000000020800788c */ /* 0x000fe2000bf05270 */
[----:B-1----:R-:W-:-:S13]  /*1ebf0*/  LOP3.LUT P0, RZ, R17, 0x7f, RZ, 0xc0, !PT ;  /* 0x0000007f11ff7812 */ /* 0x002fda000780c0ff */
[----:B0-----:R-:W0:Y:S02]  /*1ec00*/  @!P0 LDC R14, c[0x0][0x500] ;  /* 0x00014000ff0e8b82 */ /* 0x001e240000000800 */
[----:B0-----:R0:W-:Y:S01]  /*1ec10*/  @!P0 SYNCS.ARRIVE.TRANS64 RZ, [R15+URZ], R14 ;  /* 0x0000000e0fff89a7 */ /* 0x0011e2000800003f */
[----:B------:R-:W-:-:S13]  /*1ec20*/  PLOP3.LUT P0, PT, PT, PT, UP0, 0x80, 0x0 ;  /* 0x000000000000781c */ /* 0x000fda0003f0f008 */
[----:B0-----:R-:W-:Y:S05]  /*1ec30*/  @P0 BRA `(.L_x_810) ;  /* 0x0000000000040947 */ /* 0x001fea0003800000 */
[----:B------:R-:W-:Y:S01]  /*1ec40*/  BPT.TRAP 0x1 ;  /* 0x000000040000795c */ /* 0x000fe20000300000 */
.L_x_810:
[----:B------:R-:W-:Y:S01]  /*1ec50*/  IMAD R14, R12, 0x2000, R9 ;  /* 0x000020000c0e7824 */ /* 0x000fe200078e0209 */
[----:B------:R-:W-:Y:S01]  /*1ec60*/  R2UR UR18, R2 ;  /* 0x00000000021272ca */ /* 0x000fe200000e0000 */
[----:B------:R-:W-:Y:S01]  /*1ec70*/  VIADD R4, R4, 0xffffffff ;  /* 0xffffffff04047836 */ /* 0x000fe20000000000 */
[----:B------:R-:W-:Y:S01]  /*1ec80*/  R2UR UR9, R15 ;  /* 0x000000000f0972ca */ /* 0x000fe200000e0000 */
[----:B------:R-:W-:Y:S01]  /*1ec90*/  UIADD3 UR14, UP0, UR22, 0xf0, URZ ;  /* 0x000000f0160e7890 */ /* 0x000fe2000ff1e03f */
[----:B------:R-:W-:Y:S01]  /*1eca0*/  R2UR UR8, R14 ;  /* 0x000000000e0872ca */ /* 0x000fe200000e0000 */
[----:B------:R-:W-:Y:S01]  /*1ecb0*/  IMAD R14, R12, 0x2, R11 ;  /* 0x000000020c0e7824 */ /* 0x000fe200078e020b */
[----:B------:R-:W-:Y:S01]  /*1ecc0*/  R2UR UR10, R13 ;  /* 0x000000000d0a72ca */ /* 0x000fe200000e0000 */
[----:B------:R-:W-:Y:S01]  /*1ecd0*/  UIADD3 UR26, UP1, UR22, 0x1f0, URZ ;  /* 0x000001f0161a7890 */ /* 0x000fe2000ff3e03f */
[----:B------:R-:W-:Y:S01]  /*1ece0*/  R2UR UR12, R10 ;  /* 0x000000000a0c72ca */ /* 0x000fe200000e0000 */
[----:B------:R-:W-:Y:S01]  /*1ecf0*/  IMAD R14, R14, 0xc00, RZ ;  /* 0x00000c000e0e7824 */ /* 0x000fe200078e02ff */
[----:B------:R-:W-:Y:S01]  /*1ed00*/  R2UR UR19, R5 ;  /* 0x00000000051372ca */ /* 0x000fe200000e0000 */
[----:B------:R-:W-:Y:S01]  /*1ed10*/  UIADD3.X UR15, URZ, UR23, URZ, UP0, !UPT ;  /* 0x000000173f0f7290 */ /* 0x000fe200087fe43f */
[----:B------:R-:W-:Y:S01]  /*1ed20*/  ISETP.GT.AND P1, PT, R4, 0x1, PT ;  /* 0x000000010400780c */ /* 0x000fe20003f24270 */
[----:B------:R-:W-:Y:S01]  /*1ed30*/  IMAD R14, R14, 0x2, R9 ;  /* 0x000000020e0e7824 */ /* 0x000fe200078e0209 */
[----:B------:R-:W-:Y:S01]  /*1ed40*/  UIADD3.X UR27, URZ, UR23, URZ, UP1, !UPT ;  /* 0x000000173f1b7290 */ /* 0x000fe20008ffe43f */
[----:B------:R-:W-:Y:S01]  /*1ed50*/  VIADD R12, R12, 0x1 ;  /* 0x000000010c0c7836 */ /* 0x000fe20000000000 */
[----:B------:R-:W-:Y:S01]  /*1ed60*/  UMOV UR16, 0x0 ;  /* 0x0000000000107882 */ /* 0x000fe20000000000 */
[----:B------:R-:W-:Y:S01]  /*1ed70*/  UIADD3 UR8, UR8, 0x180, URZ ;  /* 0x0000018008087890 */ /* 0x000fe2000fffe03f */
[----:B------:R-:W-:Y:S01]  /*1ed80*/  R2UR UR11, R14 ;  /* 0x000000000e0b72ca */ /* 0x000fe200000e0000 */
[----:B------:R-:W-:Y:S01]  /*1ed90*/  UMOV UR17, 0x10000000 ;  /* 0x1000000000117882 */ /* 0x000fe20000000000 */
[----:B------:R-:W-:Y:S01]  /*1eda0*/  ISETP.NE.AND P0, PT, R12, 0xb, PT ;  /* 0x0000000b0c00780c */ /* 0x000fe20003f05270 */
[----:B------:R-:W-:Y:S01]  /*1edb0*/  UMOV UR25, 0x30000 ;  /* 0x0003000000197882 */ /* 0x000fe20000000000 */
[----:B------:R-:W-:-:S02]  /*1edc0*/  VIADD R13, R13, 0x10 ;  /* 0x000000100d0d7836 */ /* 0x000fc40000000000 */
[----:B------:R-:W-:Y:S02]  /*1edd0*/  SEL R14, RZ, 0x1, P0 ;  /* 0x00000001ff0e7807 */ /* 0x000fe40000000000 */
[----:B------:R-:W-:Y:S02]  /*1ede0*/  SEL R12, R12, RZ, P0 ;  /* 0x000000ff0c0c7207 */ /* 0x000fe40000000000 */
[----:B------:R-:W-:-:S03]  /*1edf0*/  LOP3.LUT R3, R3, R14, RZ, 0x3c, !PT ;  /* 0x0000000e03037212 */ /* 0x000fc600078e3cff */
[----:B------:R-:W-:-:S03]  /*1ee00*/  UIADD3 UR13, UR11, 0x16180, URZ ;  /* 0x000161800b0d7890 */ /* 0x000fc6000fffe03f */
[----:B------:R-:W-:Y:S02]  /*1ee10*/  UMOV UR11, UR18 ;  /* 0x00000012000b7c82 */ /* 0x000fe40008000000 */
[----:B------:R0:W-:Y:S02]  /*1ee20*/  UTMALDG.3D [UR8], [UR14], desc[UR16] ;  /* 0x000010080e0075b4 */ /* 0x0001e40008011000 */
[----:B0-----:R-:W-:Y:S01]  /*1ee30*/  UMOV UR8, UR13 ;  /* 0x0000000d00087c82 */ /* 0x001fe20008000000 */
[----:B------:R-:W-:Y:S02]  /*1ee40*/  UMOV UR11, UR19 ;  /* 0x00000013000b7c82 */ /* 0x000fe40008000000 */
[----:B------:R0:W-:Y:S02]  /*1ee50*/  UTMALDG.3D.MULTICAST [UR8], [UR26], UR25, desc[UR16] ;  /* 0x000010081a0073b4 */ /* 0x0001e40008011819 */
[----:B0-----:R-:W-:Y:S05]  /*1ee60*/  @P1 BRA `(.L_x_811) ;  /* 0xfffffffc00381947 */ /* 0x001fea000383ffff */
.L_x_808:
[----:B------:R-:W-:Y:S05]  /*1ee70*/  BSYNC B1 ;  /* 0x0000000000017941 */ /* 0x000fea0003800000 */
.L_x_807:
[----:B------:R-:W2:Y:S01]  /*1ee80*/  LDL.LU R15, [R1+0x304] ;  /* 0x00030400010f7983 */ /* 0x000ea20000300800 */
[----:B------:R-:W-:Y:S01]  /*1ee90*/  LOP3.LUT P0, RZ, R8, 0xff, RZ, 0xc0, !PT ;  /* 0x000000ff08ff7812 */ /* 0x000fe2000780c0ff */
[C---:B------:R-:W-:Y:S01]  /*1eea0*/  IMAD.IADD R4, R0.reuse, 0x1, R7 ;  /* 0x0000000100047824 */ /* 0x040fe200078e0207 */
[----:B------:R-:W-:Y:S01]  /*1eeb0*/  ULDC.64 UR8, c[0x0][0x650] ;  /* 0x0001940000087ab9 */ /* 0x000fe20000000a00 */
[----:B------:R-:W3:Y:S01]  /*1eec0*/  LDL.LU R14, [R1+0x308] ;  /* 0x00030800010e7983 */ /* 0x000ee20000300800 */
[----:B------:R-:W-:Y:S01]  /*1eed0*/  ISETP.GE.U32.AND P1, PT, R0, 0xb, PT ;  /* 0x0000000b0000780c */ /* 0x000fe20003f26070 */
[----:B------:R-:W-:Y:S01]  /*1eee0*/  BSSY B1, `(.L_x_812) ;  /* 0x0000073000017945 */ /* 0x000fe20003800000 */
[----:B------:R-:W-:Y:S01]  /*1eef0*/  IMAD.MOV.U32 R10, RZ, RZ, -0x1 ;  /* 0xffffffffff0a7424 */ /* 0x000fe200078e00ff */
[----:B------:R-:W-:-:S06]  /*1ef00*/  PRMT R8, RZ, 0x7610, R8 ;  /* 0x00007610ff087816 */ /* 0x000fcc0000000008 */
[----:B------:R-:W0:Y:S01]  /*1ef10*/  @P0 S2R R3, SR_CgaCtaId ;  /* 0x0000000000030919 */ /* 0x000e220000008800 */
[----:B------:R-:W-:-:S04]  /*1ef20*/  @P0 MOV R2, 0x400 ;  /* 0x0000040000020802 */ /* 0x000fc80000000f00 */
[----:B0-----:R-:W-:-:S04]  /*1ef30*/  @P0 LEA R2, R3, R2, 0x18 ;  /* 0x0000000203020211 */ /* 0x001fc800078ec0ff */
[----:B------:R0:W-:Y:S01]  /*1ef40*/  @P0 SYNCS.ARRIVE.TRANS64.A1T0 RZ, [R2+URZ+0xc8], RZ ;  /* 0x0000c8ff02ff09a7 */ /* 0x0001e2000810003f */
[----:B------:R-:W-:-:S04]  /*1ef50*/  ISETP.GT.U32.AND P0, PT, R4, 0xa, PT ;  /* 0x0000000a0400780c */ /* 0x000fc80003f04070 */
[----:B------:R-:W-:Y:S01]  /*1ef60*/  ISETP.LT.U32.AND P0, PT, R0, 0xb, P0 ;  /* 0x0000000b0000780c */ /* 0x000fe20000701070 */
[----:B0-----:R-:W-:-:S04]  /*1ef70*/  IMAD.WIDE.U32 R2, R4, -0x45d1745d, RZ ;  /* 0xba2e8ba304027825 */ /* 0x001fc800078e00ff */
[----:B------:R-:W-:Y:S01]  /*1ef80*/  IMAD.MOV.U32 R2, RZ, RZ, -0x1 ;  /* 0xffffffffff027424 */ /* 0x000fe200078e00ff */
[----:B------:R-:W-:Y:S02]  /*1ef90*/  SHF.R.U32.HI R5, RZ, 0x3, R3 ;  /* 0x00000003ff057819 */ /* 0x000fe40000011603 */
[----:B------:R-:W-:-:S03]  /*1efa0*/  SEL R3, RZ, 0x1, !P0 ;  /* 0x00000001ff037807 */ /* 0x000fc60004000000 */
[--C-:B------:R-:W-:Y:S01]  /*1efb0*/  IMAD R7, R5, -0xb, R4.reuse ;  /* 0xfffffff505077824 */ /* 0x100fe200078e0204 */
[----:B------:R-:W-:Y:S01]  /*1efc0*/  LOP3.LUT R6, R6, R3, RZ, 0x3c, !PT ;  /* 0x0000000306067212 */ /* 0x000fe200078e3cff */
[----:B------:R-:W-:Y:S01]  /*1efd0*/  IMAD.MOV.U32 R3, RZ, RZ, -0x1 ;  /* 0xffffffffff037424 */ /* 0x000fe200078e00ff */
[----:B------:R-:W-:Y:S02]  /*1efe0*/  PRMT R4, RZ, 0x7610, R4 ;  /* 0x00007610ff047816 */ /* 0x000fe40000000004 */
[----:B------:R-:W-:Y:S02]  /*1eff0*/  @P1 LOP3.LUT R6, R6, 0x1, R5, 0x78, !PT ;  /* 0x0000000106061812 */ /* 0x000fe400078e7805 */
[----:B---3--:R-:W-:-:S04]  /*1f000*/  IADD3 R14, P0, R14, UR20, RZ ;  /* 0x000000140e0e7c10 */ /* 0x008fc8000ff1e0ff */
[----:B--2---:R-:W-:Y:S01]  /*1f010*/  IADD3.X R15, R15, UR7, RZ, P0, !PT ;  /* 0x000000070f0f7c10 */ /* 0x004fe200087fe4ff */
[----:B------:R0:W-:Y:S01]  /*1f020*/  STL [R1+0x308], R14 ;  /* 0x0003080e01007387 */ /* 0x0001e20000100800 */
[----:B------:R-:W-:-:S03]  /*1f030*/  ISETP.GE.U32.AND P0, PT, R14, UR8, PT ;  /* 0x000000080e007c0c */ /* 0x000fc6000bf06070 */
[----:B------:R0:W-:Y:S01]  /*1f040*/  STL [R1+0x304], R15 ;  /* 0x0003040f01007387 */ /* 0x0001e20000100800 */
[----:B------:R-:W-:-:S13]  /*1f050*/  ISETP.GE.U32.AND.EX P0, PT, R15, UR9, PT, P0 ;  /* 0x000000090f007c0c */ /* 0x000fda000bf06100 */
[----:B0-----:R-:W-:Y:S05]  /*1f060*/  @P0 BRA `(.L_x_813) ;  /* 0x0000000400680947 */ /* 0x001fea0003800000 */
[----:B------:R-:W0:Y:S01]  /*1f070*/  S2UR UR8, SR_CTAID.X ;  /* 0x00000000000879c3 */ /* 0x000e220000002500 */
[----:B------:R-:W-:Y:S01]  /*1f080*/  ULDC.64 UR10, c[0x0][0x628] ;  /* 0x00018a00000a7ab9 */ /* 0x000fe20000000a00 */
[----:B------:R-:W-:Y:S01]  /*1f090*/  ULDC UR9, c[0x0][0x150] ;  /* 0x0000540000097ab9 */ /* 0x000fe20000000800 */
[----:B------:R-:W-:Y:S01]  /*1f0a0*/  ISETP.NE.U32.AND P0, PT, RZ, UR10, PT ;  /* 0x0000000aff007c0c */ /* 0x000fe2000bf05070 */
[----:B------:R-:W-:Y:S01]  /*1f0b0*/  ULDC UR12, c[0x0][0x630] ;  /* 0x00018c00000c7ab9 */ /* 0x000fe20000000800 */
[----:B------:R-:W-:Y:S01]  /*1f0c0*/  ULDC UR14, c[0x0][0x154] ;  /* 0x00005500000e7ab9 */ /* 0x000fe20000000800 */
[----:B------:R-:W-:Y:S01]  /*1f0d0*/  IMAD.MOV.U32 R3, RZ, RZ, R15 ;  /* 0x000000ffff037224 */ /* 0x000fe200078e000f */
[----:B------:R-:W-:Y:S01]  /*1f0e0*/  ISETP.NE.AND.EX P0, PT, RZ, UR11, PT, P0 ;  /* 0x0000000bff007c0c */ /* 0x000fe2000bf05300 */
[----:B------:R-:W1:Y:S01]  /*1f0f0*/  S2UR UR13, SR_CTAID.Y ;  /* 0x00000000000d79c3 */ /* 0x000e620000002600 */
[----:B0-----:R-:W-:-:S05]  /*1f100*/  I2FP.F32.U32 R2, UR8 ;  /* 0x0000000800027c45 */ /* 0x001fca0008201000 */
[----:B------:R-:W-:Y:S01]  /*1f110*/  FMUL R9, R2, UR9 ;  /* 0x0000000902097c20 */ /* 0x000fe20008400000 */
[----:B------:R-:W-:Y:S01]  /*1f120*/  IMAD.MOV.U32 R2, RZ, RZ, R14 ;  /* 0x000000ffff027224 */ /* 0x000fe200078e000e */
[----:B-1----:R-:W-:-:S04]  /*1f130*/  I2FP.F32.U32 R12, UR13 ;  /* 0x0000000d000c7c45 */ /* 0x002fc80008201000 */
[----:B------:R-:W0:Y:S01]  /*1f140*/  F2I.U32.TRUNC.NTZ R9, R9 ;  /* 0x0000000900097305 */ /* 0x000e22000020f000 */
[----:B------:R-:W-:Y:S05]  /*1f150*/  @!P0 BRA `(.L_x_814) ;  /* 0x0000000000288947 */ /* 0x000fea0003800000 */
[----:B------:R-:W-:Y:S02]  /*1f160*/  ULDC UR9, c[0x0][0x634] ;  /* 0x00018d0000097ab9 */ /* 0x000fe40000000800 */
[----:B------:R-:W-:-:S05]  /*1f170*/  IADD3 R3, P0, R14, UR9, RZ ;  /* 0x000000090e037c10 */ /* 0x000fca000ff1e0ff */
[----:B------:R-:W-:-:S04]  /*1f180*/  IMAD.X R13, RZ, RZ, R15, P0 ;  /* 0x000000ffff0d7224 */ /* 0x000fc800000e060f */
[----:B------:R-:W-:-:S04]  /*1f190*/  IMAD.WIDE.U32 R4, R13, UR10, RZ ;  /* 0x0000000a0d047c25 */ /* 0x000fc8000f8e00ff */
[----:B------:R-:W-:-:S04]  /*1f1a0*/  IMAD.WIDE.U32 R4, P0, R3, UR11, R4 ;  /* 0x0000000b03047c25 */ /* 0x000fc8000f800004 */
[----:B------:R-:W-:-:S04]  /*1f1b0*/  IMAD.WIDE.U32 R2, R3, UR10, RZ ;  /* 0x0000000a03027c25 */ /* 0x000fc8000f8e00ff */
[----:B------:R-:W-:Y:S01]  /*1f1c0*/  IMAD.MOV.U32 R2, RZ, RZ, R5 ;  /* 0x000000ffff027224 */ /* 0x000fe200078e0005 */
[----:B------:R-:W-:Y:S01]  /*1f1d0*/  IADD3 RZ, P1, R3, R4, RZ ;  /* 0x0000000403ff7210 */ /* 0x000fe20007f3e0ff */
[----:B------:R-:W-:-:S04]  /*1f1e0*/  IMAD.X R3, RZ, RZ, RZ, P0 ;  /* 0x000000ffff037224 */ /* 0x000fc800000e06ff */
[----:B------:R-:W-:-:S08]  /*1f1f0*/  IMAD.WIDE.U32.X R2, R13, UR11, R2, P1 ;  /* 0x0000000b0d027c25 */ /* 0x000fd000088e0402 */
.L_x_814:
[--C-:B------:R-:W-:Y:S01]  /*1f200*/  SHF.R.U64 R10, R2, UR12, R3.reuse ;  /* 0x0000000c020a7c19 */ /* 0x100fe20008001203 */
[----:B------:R-:W-:Y:S01]  /*1f210*/  ULDC.64 UR10, c[0x0][0x620] ;  /* 0x00018800000a7ab9 */ /* 0x000fe20000000a00 */
[----:B------:R-:W-:Y:S01]  /*1f220*/  SHF.R.U32.HI R2, RZ, UR12, R3 ;  /* 0x0000000cff027c19 */ /* 0x000fe20008011603 */
[----:B------:R-:W-:Y:S01]  /*1f230*/  FMUL R12, R12, UR14 ;  /* 0x0000000e0c0c7c20 */ /* 0x000fe20008400000 */
[----:B------:R-:W-:Y:S01]  /*1f240*/  IADD3 R13, P0, RZ, -R10, RZ ;  /* 0x8000000aff0d7210 */ /* 0x000fe20007f1e0ff */
[----:B------:R-:W-:Y:S01]  /*1f250*/  IMAD.MOV.U32 R3, RZ, RZ, R15 ;  /* 0x000000ffff037224 */ /* 0x000fe200078e000f */
[----:B------:R-:W-:Y:S01]  /*1f260*/  ULDC.64 UR14, c[0x0][0x640] ;  /* 0x00019000000e7ab9 */ /* 0x000fe20000000a00 */
[----:B0-----:R-:W-:Y:S02]  /*1f270*/  R2UR UR9, R9 ;  /* 0x00000000090972ca */ /* 0x001fe400000e0000 */
[----:B------:R-:W-:Y:S01]  /*1f280*/  IMAD.X R2, RZ, RZ, ~R2, P0 ;  /* 0x000000ffff027224 */ /* 0x000fe200000e0e02 */
[----:B------:R-:W0:Y:S01]  /*1f290*/  F2I.U32.TRUNC.NTZ R12, R12 ;  /* 0x0000000c000c7305 */ /* 0x000e22000020f000 */
[----:B------:R-:W-:-:S02]  /*1f2a0*/  ISETP.NE.U32.AND P0, PT, RZ, UR14, PT ;  /* 0x0000000eff007c0c */ /* 0x000fc4000bf05070 */
[----:B------:R-:W-:Y:S02]  /*1f2b0*/  IMAD R2, R2, UR10, RZ ;  /* 0x0000000a02027c24 */ /* 0x000fe4000f8e02ff */
[----:B------:R-:W-:Y:S02]  /*1f2c0*/  ISETP.NE.AND.EX P0, PT, RZ, UR15, PT, P0 ;  /* 0x0000000fff007c0c */ /* 0x000fe4000bf05300 */
[----:B------:R-:W-:Y:S02]  /*1f2d0*/  IMAD R5, R13, UR11, R2 ;  /* 0x0000000b0d057c24 */ /* 0x000fe4000f8e0202 */
[----:B------:R-:W-:-:S04]  /*1f2e0*/  IMAD.MOV.U32 R2, RZ, RZ, R14 ;  /* 0x000000ffff027224 */ /* 0x000fc800078e000e */
[----:B------:R-:W-:Y:S01]  /*1f2f0*/  IMAD.WIDE.U32 R2, R13, UR10, R2 ;  /* 0x0000000a0d027c25 */ /* 0x000fe2000f8e0002 */
[----:B------:R-:W-:Y:S01]  /*1f300*/  ULDC UR10, c[0x0][0x618] ;  /* 0x00018600000a7ab9 */ /* 0x000fe20000000800 */
[----:B0-----:R-:W-:Y:S02]  /*1f310*/  R2UR UR11, R12 ;  /* 0x000000000c0b72ca */ /* 0x001fe400000e0000 */
[----:B------:R-:W-:-:S05]  /*1f320*/  IMAD.IADD R3, R3, 0x1, R5 ;  /* 0x0000000103037824 */ /* 0x000fca00078e0205 */
[--C-:B------:R-:W-:Y:S02]  /*1f330*/  SHF.R.U64 R9, R2, UR10, R3.reuse ;  /* 0x0000000a02097c19 */ /* 0x100fe40008001203 */
[----:B------:R-:W-:Y:S01]  /*1f340*/  SHF.R.U32.HI R2, RZ, UR10, R3 ;  /* 0x0000000aff027c19 */ /* 0x000fe20008011603 */
[----:B------:R-:W-:-:S03]  /*1f350*/  ULDC UR10, c[0x0][0x608] ;  /* 0x00018200000a7ab9 */ /* 0x000fc60000000800 */
[--C-:B------:R-:W-:Y:S02]  /*1f360*/  SHF.R.U64 R12, R9, UR10, R2.reuse ;  /* 0x0000000a090c7c19 */ /* 0x100fe40008001202 */
[----:B------:R-:W-:Y:S01]  /*1f370*/  SHF.R.U32.HI R3, RZ, UR10, R2 ;  /* 0x0000000aff037c19 */ /* 0x000fe20008011602 */
[----:B------:R-:W-:-:S03]  /*1f380*/  ULDC UR10, c[0x0][0x658] ;  /* 0x00019600000a7ab9 */ /* 0x000fc60000000800 */
[--C-:B------:R-:W-:Y:S02]  /*1f390*/  SHF.R.U64 R13, R12, UR10, R3.reuse ;  /* 0x0000000a0c0d7c19 */ /* 0x100fe40008001203 */
[----:B------:R-:W-:-:S03]  /*1f3a0*/  SHF.R.U32.HI R14, RZ, UR10, R3 ;  /* 0x0000000aff0e7c19 */ /* 0x000fc60008011603 */
[----:B------:R-:W-:Y:S02]  /*1f3b0*/  IMAD.MOV.U32 R2, RZ, RZ, R13 ;  /* 0x000000ffff027224 */ /* 0x000fe400078e000d */
[----:B------:R-:W-:Y:S01]  /*1f3c0*/  IMAD.MOV.U32 R3, RZ, RZ, R14 ;  /* 0x000000ffff037224 */ /* 0x000fe200078e000e */
[----:B------:R-:W-:Y:S06]  /*1f3d0*/  @!P0 BRA `(.L_x_815) ;  /* 0x0000000000288947 */ /* 0x000fec0003800000 */
        /* <DEDUP_REMOVED lines=10> */
.L_x_815:
[----:B------:R-:W-:Y:S01]  /*1f480*/  ULDC UR10, c[0x0][0x648] ;  /* 0x00019200000a7ab9 */ /* 0x000fe20000000800 */
[----:B------:R-:W-:Y:S01]  /*1f490*/  UISETP.NE.AND UP0, UPT, UR46, URZ, UPT ;  /* 0x0000003f2e00728c */ /* 0x000fe2000bf05270 */
[----:B------:R-:W-:Y:S01]  /*1f4a0*/  SHF.R.U64 R3, R2, UR10, R3 ;  /* 0x0000000a02037c19 */ /* 0x000fe20008001203 */
[----:B------:R-:W-:Y:S01]  /*1f4b0*/  ULDC UR10, c[0x0][0x638] ;  /* 0x00018e00000a7ab9 */ /* 0x000fe20000000800 */
[----:B------:R-:W-:Y:S01]  /*1f4c0*/  UIADD3 UR11, -UR11, URZ, URZ ;  /* 0x0000003f0b0b7290 */ /* 0x000fe2000fffe13f */
[----:B------:R-:W-:Y:S02]  /*1f4d0*/  LOP3.LUT R12, R12, UR6, RZ, 0xc0, !PT ;  /* 0x000000060c0c7c12 */ /* 0x000fe4000f8ec0ff */
[----:B------:R-:W-:Y:S01]  /*1f4e0*/  IMAD.MOV R2, RZ, RZ, -R3 ;  /* 0x000000ffff027224 */ /* 0x000fe200078e0a03 */
[----:B------:R-:W-:Y:S02]  /*1f4f0*/  LOP3.LUT R4, R9, UR4, RZ, 0xc0, !PT ;  /* 0x0000000409047c12 */ /* 0x000fe4000f8ec0ff */
[----:B------:R-:W-:Y:S01]  /*1f500*/  IMAD R12, R3, UR5, R12 ;  /* 0x00000005030c7c24 */ /* 0x000fe2000f8e020c */
[----:B------:R-:W-:Y:S01]  /*1f510*/  PLOP3.LUT P0, PT, PT, PT, UP0, 0x40, 0x0 ;  /* 0x000000000000781c */ /* 0x000fe20003f0e808 */
[----:B------:R-:W-:Y:S01]  /*1f520*/  IMAD R13, R2, UR10, R13 ;  /* 0x0000000a020d7c24 */ /* 0x000fe2000f8e020d */
[----:B------:R-:W-:Y:S01]  /*1f530*/  UIADD3 UR10, -UR9, URZ, URZ ;  /* 0x0000003f090a7290 */ /* 0x000fe2000fffe13f */
[----:B------:R-:W-:-:S02]  /*1f540*/  PLOP3.LUT P1, PT, PT, PT, UP0, 0x40, 0x0 ;  /* 0x000000000000781c */ /* 0x000fc40003f2e808 */
[----:B------:R-:W-:Y:S02]  /*1f550*/  ULDC UR9, c[0x0][0x144] ;  /* 0x0000510000097ab9 */ /* 0x000fe40000000800 */
[----:B------:R-:W-:-:S03]  /*1f560*/  UIMAD UR8, UR9, UR10, UR8 ;  /* 0x0000000a090872a4 */ /* 0x000fc6000f8e0208 */
[----:B------:R-:W-:Y:S02]  /*1f570*/  ULDC UR9, c[0x0][0x148] ;  /* 0x0000520000097ab9 */ /* 0x000fe40000000800 */
[----:B------:R-:W-:-:S03]  /*1f580*/  @UP0 UIMAD UR8, UR9, UR11, UR13 ;  /* 0x0000000b090802a4 */ /* 0x000fc6000f8e020d */
[----:B------:R-:W-:Y:S02]  /*1f590*/  ULDC UR9, c[0x0][0x600] ;  /* 0x0001800000097ab9 */ /* 0x000fe40000000800 */
[----:B------:R-:W-:Y:S02]  /*1f5a0*/  IMAD R4, R13, UR9, R4 ;  /* 0x000000090d047c24 */ /* 0x000fe4000f8e0204 */
[----:B------:R-:W-:Y:S01]  /*1f5b0*/  IMAD.U32 R3, RZ, RZ, UR8 ;  /* 0x00000008ff037e24 */ /* 0x000fe2000f8e00ff */
[----:B------:R-:W-:-:S03]  /*1f5c0*/  ULDC UR8, c[0x0][0x610] ;  /* 0x0001840000087ab9 */ /* 0x000fc60000000800 */
[----:B------:R-:W-:-:S05]  /*1f5d0*/  IMAD R3, R12, UR8, R3 ;  /* 0x000000080c037c24 */ /* 0x000fca000f8e0203 */
[----:B------:R-:W-:Y:S02]  /*1f5e0*/  SEL R2, R4, R3, P0 ;  /* 0x0000000304027207 */ /* 0x000fe40000000000 */
[----:B------:R-:W-:Y:S01]  /*1f5f0*/  SEL R3, R3, R4, P1 ;  /* 0x0000000403037207 */ /* 0x000fe20000800000 */
[----:B------:R-:W-:-:S07]  /*1f600*/  IMAD.MOV.U32 R4, RZ, RZ, 0x1 ;  /* 0x00000001ff047424 */ /* 0x000fce00078e00ff */
.L_x_813:
[----:B------:R-:W-:Y:S05]  /*1f610*/  BSYNC B1 ;  /* 0x0000000000017941 */ /* 0x000fea0003800000 */
.L_x_812:
[----:B------:R-:W-:-:S13]  /*1f620*/  LOP3.LUT P0, RZ, R4, 0xff, RZ, 0xc0, !PT ;  /* 0x000000ff04ff7812 */ /* 0x000fda000780c0ff */
[----:B------:R-:W-:Y:S05]  /*1f630*/  @P0 BRA `(.L_x_816) ;  /* 0xfffffff4000c0947 */ /* 0x000fea000383ffff */
[----:B------:R-:W-:Y:S05]  /*1f640*/  BSYNC B0 ;  /* 0x0000000000007941 */ /* 0x000fea0003800000 */
.L_x_805:
[----:B------:R-:W-:-:S03]  /*1f650*/  UMOV UR8, 0xffffffff ;  /* 0xffffffff00087882 */ /* 0x000fc60000000000 */
[----:B------:R-:W-:Y:S05]  /*1f660*/  BRA.DIV UR8, `(.L_x_817) ;  /* 0x0000000a08187947 */ /* 0x000fea000b800000 */
[----:B------:R-:W-:-:S13]  /*1f670*/  ELECT P6, URZ, PT ;  /* 0x00000000003f782f */ /* 0x000fda00038c0000 */
.L_x_838:
[----:B------:R-:W-:Y:S04]  /*1f680*/  BSSY B0, `(.L_x_818) ;  /* 0x000006b000007945 */ /* 0x000fe80003800000 */
[----:B------:R-:W-:Y:S05]  /*1f690*/  @!P6 BRA `(.L_x_819) ;  /* 0x0000000400a4e947 */ /* 0x000fea0003800000 */
[----:B------:R-:W-:-:S04]  /*1f6a0*/  ULOP3.LUT UR8, UR40, 0x2, URZ, 0xfc, !UPT ;  /* 0x0000000228087892 */ /* 0x000fc8000f8efc3f */
[----:B------:R-:W-:-:S06]  /*1f6b0*/  UISETP.NE.AND UP0, UPT, UR8, 0x3, UPT ;  /* 0x000000030800788c */ /* 0x000fcc000bf05270 */
[----:B------:R-:W-:-:S13]  /*1f6c0*/  PLOP3.LUT P0, PT, PT, PT, UP0, 0x80, 0x0 ;  /* 0x000000000000781c */ /* 0x000fda0003f0f008 */
[----:B------:R-:W-:Y:S05]  /*1f6d0*/  @!P0 BRA `(.L_x_820) ;  /* 0x0000000000048947 */ /* 0x000fea0003800000 */
[----:B------:R-:W-:Y:S01]  /*1f6e0*/  BPT.TRAP 0x1 ;  /* 0x000000040000795c */ /* 0x000fe20000300000 */
.L_x_820:
[----:B------:R-:W0:Y:S01]  /*1f6f0*/  S2R R3, SR_CgaCtaId ;  /* 0x0000000000037919 */ /* 0x000e220000008800 */
[----:B------:R-:W-:Y:S02]  /*1f700*/  MOV R0, 0x400 ;  /* 0x0000040000007802 */ /* 0x000fe40000000f00 */
[----:B------:R-:W-:Y:S02]  /*1f710*/  SHF.L.U32 R2, R6, 0x1f, RZ ;  /* 0x0000001f06027819 */ /* 0x000fe400000006ff */
[----:B0-----:R-:W-:-:S05]  /*1f720*/  LEA R0, R3, R0, 0x18 ;  /* 0x0000000003007211 */ /* 0x001fca00078ec0ff */
[----:B------:R-:W-:-:S04]  /*1f730*/  VIADD R0, R0, 0x58 ;  /* 0x0000005800007836 */ /* 0x000fc80000000000 */
[----:B------:R-:W-:-:S04]  /*1f740*/  IMAD R3, R7, 0x8, R0 ;  /* 0x0000000807037824 */ /* 0x000fc800078e0200 */
[----:B------:R-:W0:Y:S02]  /*1f750*/  SYNCS.PHASECHK.TRANS64.TRYWAIT P0, [R3+URZ], R2 ;  /* 0x00000002030075a7 */ /* 0x000e24000800017f */
[----:B0-----:R-:W-:Y:S05]  /*1f760*/  @!P0 BRA `(.L_x_821) ;  /* 0x0000000400f88947 */ /* 0x001fea0003800000 */
.L_x_839:
[----:B------:R-:W-:-:S05]  /*1f770*/  VIADD R7, R7, 0x1 ;  /* 0x0000000107077836 */ /* 0x000fca0000000000 */
[----:B------:R-:W-:-:S04]  /*1f780*/  ISETP.NE.AND P0, PT, R7, 0xb, PT ;  /* 0x0000000b0700780c */ /* 0x000fc80003f05270 */
[----:B0-----:R-:W-:Y:S02]  /*1f790*/  SEL R3, RZ, 0x1, P0 ;  /* 0x00000001ff037807 */ /* 0x001fe40000000000 */
[----:B------:R-:W-:Y:S02]  /*1f7a0*/  SEL R7, R7, RZ, P0 ;  /* 0x000000ff07077207 */ /* 0x000fe40000000000 */
[----:B------:R-:W-:-:S03]  /*1f7b0*/  LOP3.LUT R6, R6, R3, RZ, 0x3c, !PT ;  /* 0x0000000306067212 */ /* 0x000fc600078e3cff */
[----:B------:R-:W-:Y:S01]  /*1f7c0*/  IMAD R3, R7, 0x8, R0 ;  /* 0x0000000807037824 */ /* 0x000fe200078e0200 */
[----:B------:R-:W-:-:S04]  /*1f7d0*/  SHF.L.U32 R2, R6, 0x1f, RZ ;  /* 0x0000001f06027819 */ /* 0x000fc800000006ff */
[----:B------:R-:W0:Y:S02]  /*1f7e0*/  SYNCS.PHASECHK.TRANS64.TRYWAIT P0, [R3+URZ], R2 ;  /* 0x00000002030075a7 */ /* 0x000e24000800017f */
[----:B0-----:R-:W-:Y:S05]  /*1f7f0*/  @!P0 BRA `(.L_x_822) ;  /* 0x0000000400e88947 */ /* 0x001fea0003800000 */
.L_x_840:
[----:B0-----:R-:W-:-:S05]  /*1f800*/  VIADD R2, R7, 0x1 ;  /* 0x0000000107027836 */ /* 0x001fca0000000000 */
[----:B------:R-:W-:-:S04]  /*1f810*/  ISETP.NE.AND P0, PT, R2, 0xb, PT ;  /* 0x0000000b0200780c */ /* 0x000fc80003f05270 */
[----:B------:R-:W-:Y:S02]  /*1f820*/  SEL R3, RZ, 0x1, P0 ;  /* 0x00000001ff037807 */ /* 0x000fe40000000000 */
[----:B------:R-:W-:Y:S02]  /*1f830*/  SEL R5, R2, RZ, P0 ;  /* 0x000000ff02057207 */ /* 0x000fe40000000000 */
[----:B------:R-:W-:-:S03]  /*1f840*/  LOP3.LUT R6, R6, R3, RZ, 0x3c, !PT ;  /* 0x0000000306067212 */ /* 0x000fc600078e3cff */
[----:B------:R-:W-:Y:S01]  /*1f850*/  IMAD R3, R5, 0x8, R0 ;  /* 0x0000000805037824 */ /* 0x000fe200078e0200 */
[----:B------:R-:W-:-:S04]  /*1f860*/  SHF.L.U32 R2, R6, 0x1f, RZ ;  /* 0x0000001f06027819 */ /* 0x000fc800000006ff */
[----:B------:R-:W0:Y:S02]  /*1f870*/  SYNCS.PHASECHK.TRANS64.TRYWAIT P0, [R3+URZ], R2 ;  /* 0x00000002030075a7 */ /* 0x000e24000800017f */
[----:B0-----:R-:W-:Y:S05]  /*1f880*/  @!P0 BRA `(.L_x_823) ;  /* 0x0000000400d88947 */ /* 0x001fea0003800000 */
.L_x_841:
        /* <DEDUP_REMOVED lines=9> */
.L_x_842:
        /* <DEDUP_REMOVED lines=9> */
.L_x_843:
        /* <DEDUP_REMOVED lines=9> */
.L_x_844:
        /* <DEDUP_REMOVED lines=9> */
.L_x_845:
        /* <DEDUP_REMOVED lines=9> */
.L_x_846:
        /* <DEDUP_REMOVED lines=9> */
.L_x_847:
        /* <DEDUP_REMOVED lines=9> */
.L_x_848:
[----:B0-----:R-:W-:-:S05]  /*1fc80*/  VIADD R2, R5, 0x1 ;  /* 0x0000000105027836 */ /* 0x001fca0000000000 */
[----:B------:R-:W-:-:S04]  /*1fc90*/  ISETP.NE.AND P0, PT, R2, 0xb, PT ;  /* 0x0000000b0200780c */ /* 0x000fc80003f05270 */
[----:B------:R-:W-:Y:S02]  /*1fca0*/  SEL R4, RZ, 0x1, P0 ;  /* 0x00000001ff047807 */ /* 0x000fe40000000000 */
[----:B------:R-:W-:Y:S02]  /*1fcb0*/  SEL R3, R2, RZ, P0 ;  /* 0x000000ff02037207 */ /* 0x000fe40000000000 */
[----:B------:R-:W-:-:S03]  /*1fcc0*/  LOP3.LUT R4, R7, R4, RZ, 0x3c, !PT ;  /* 0x0000000407047212 */ /* 0x000fc600078e3cff */
[----:B------:R-:W-:Y:S01]  /*1fcd0*/  IMAD R3, R3, 0x8, R0 ;  /* 0x0000000803037824 */ /* 0x000fe200078e0200 */
[----:B------:R-:W-:-:S07]  /*1fce0*/  SHF.L.U32 R0, R4, 0x1f, RZ ;  /* 0x0000001f04007819 */ /* 0x000fce00000006ff */
.L_x_831:
[----:B0-----:R0:W1:Y:S02]  /*1fcf0*/  SYNCS.PHASECHK.TRANS64.TRYWAIT P0, [R3+URZ], R0 ;  /* 0x00000000030075a7 */ /* 0x001064000800017f */
[----:B-1----:R-:W-:Y:S05]  /*1fd00*/  @!P0 NANOSLEEP.SYNCS 0x989680 ;  /* 0x009896800000895d */ /* 0x002fea0003900000 */
[----:B------:R-:W1:Y:S02]  /*1fd10*/  @!P0 SYNCS.PHASECHK.TRANS64 P0, [R3+URZ], R0 ;  /* 0x00000000030085a7 */ /* 0x000e64000800007f */
[----:B-1----:R-:W-:Y:S05]  /*1fd20*/  @!P0 BRA `(.L_x_831) ;  /* 0xfffffffc00f08947 */ /* 0x002fea000383ffff */
.L_x_819:
[----:B------:R-:W-:Y:S05]  /*1fd30*/  BSYNC B0 ;  /* 0x0000000000007941 */ /* 0x000fea0003800000 */
.L_x_818:
[----:B------:R-:W-:Y:S05]  /*1fd40*/  EXIT ;  /* 0x000000000000794d */ /* 0x000fea0003800000 */
.L_x_22:
[----:B-1----:R1:W2:Y:S02]  /*1fd50*/  SYNCS.PHASECHK.TRANS64.TRYWAIT P1, [R3+URZ], R0 ;  /* 0x00000000030075a7 */ /* 0x0022a4000802017f */
[----:B--2---:R-:W-:Y:S05]  /*1fd60*/  @!P1 NANOSLEEP.SYNCS 0x989680 ;  /* 0x009896800000995d */ /* 0x004fea0003900000 */
[----:B------:R-:W2:Y:S02]  /*1fd70*/  @!P1 SYNCS.PHASECHK.TRANS64 P1, [R3+URZ], R0 ;  /* 0x00000000030095a7 */ /* 0x000ea4000802007f */
[----:B--2---:R-:W-:Y:S05]  /*1fd80*/  @!P1 BRA `(.L_x_22) ;  /* 0xfffffffc00f09947 */ /* 0x004fea000383ffff */
[----:B------:R-:W-:Y:S05]  /*1fd90*/  BRA `(.L_x_21) ;  /* 0xfffffe1800907947 */ /* 0x000fea000383ffff */
.L_x_27:
[----:B-1----:R-:W-:-:S04]  /*1fda0*/  IMAD.U32 R7, RZ, RZ, UR4 ;  /* 0x00000004ff077e24 */ /* 0x002fc8000f8e00ff */
[----:B------:R1:W2:Y:S03]  /*1fdb0*/  SYNCS.PHASECHK.TRANS64.TRYWAIT P1, [R7+URZ], R5 ;  /* 0x00000005070075a7 */ /* 0x0002a6000802017f */
[----:B--2---:R-:W-:Y:S05]  /*1fdc0*/  @!P1 NANOSLEEP.SYNCS 0x989680 ;  /* 0x009896800000995d */ /* 0x004fea0003900000 */
[----:B------:R-:W2:Y:S02]  /*1fdd0*/  @!P1 SYNCS.PHASECHK.TRANS64 P1, [R7+URZ], R5 ;  /* 0x00000005070095a7 */ /* 0x000ea4000802007f */
[----:B--2---:R-:W-:Y:S05]  /*1fde0*/  @!P1 BRA `(.L_x_27) ;  /* 0xfffffffc00ec9947 */ /* 0x004fea000383ffff */
[----:B------:R-:W-:Y:S05]  /*1fdf0*/  BRA `(.L_x_26) ;  /* 0xfffffe2800007947 */ /* 0x000fea000383ffff */
.L_x_806:
[----:B------:R-:W-:Y:S01]  /*1fe00*/  BSSY B1, `(.L_x_832) ;  /* 0x0000006000017945 */ /* 0x000fe20003800000 */
[----:B------:R-:W-:-:S07]  /*1fe10*/  IMAD.MOV.U32 R15, RZ, RZ, -0x1 ;  /* 0xffffffffff0f7424 */ /* 0x000fce00078e00ff */
[----:B------:R-:W-:Y:S05]  /*1fe20*/  WARPSYNC.COLLECTIVE R15, `(.L_x_833) ;  /* 0x000000000f0c7348 */ /* 0x000fea0003c00000 */
[----:B------:R-:W-:Y:S02]  /*1fe30*/  ELECT P6, UR62, PT ;  /* 0x00000000003e782f */ /* 0x000fe400038c0000 */
[----:B------:R-:W-:Y:S01]  /*1fe40*/  MOV R14, UR62 ;  /* 0x0000003e000e7c02 */ /* 0x000fe20008000f00 */
[----:B------:R-:W-:Y:S10]  /*1fe50*/  ENDCOLLECTIVE ;  /* 0x000000000000791b */ /* 0x000ff40003800000 */
.L_x_833:
[----:B------:R-:W-:Y:S05]  /*1fe60*/  BSYNC B1 ;  /* 0x0000000000017941 */ /* 0x000fea0003800000 */
.L_x_832:
[----:B------:R-:W-:Y:S05]  /*1fe70*/  BRA `(.L_x_834) ;  /* 0xffffffec00087947 */ /* 0x000fea000383ffff */
.L_x_809:
[----:B0-----:R0:W1:Y:S02]  /*1fe80*/  SYNCS.PHASECHK.TRANS64.TRYWAIT P0, [R15+URZ+0x58], R14 ;  /* 0x0000580e0f0075a7 */ /* 0x001064000800017f */
[----:B-1----:R-:W-:Y:S05]  /*1fe90*/  @!P0 NANOSLEEP.SYNCS 0x989680 ;  /* 0x009896800000895d */ /* 0x002fea0003900000 */
[----:B------:R-:W1:Y:S02]  /*1fea0*/  @!P0 SYNCS.PHASECHK.TRANS64 P0, [R15+URZ+0x58], R14 ;  /* 0x0000580e0f0085a7 */ /* 0x000e64000800007f */
[----:B-1----:R-:W-:Y:S05]  /*1feb0*/  @!P0 BRA `(.L_x_809) ;  /* 0xfffffffc00f08947 */ /* 0x002fea000383ffff */
[----:B------:R-:W-:Y:S05]  /*1fec0*/  BRA `(.L_x_835) ;  /* 0xffffffec003c7947 */ /* 0x000fea000383ffff */
.L_x_817:
[----:B------:R-:W-:Y:S01]  /*1fed0*/  BSSY B0, `(.L_x_836) ;  /* 0x0000006000007945 */ /* 0x000fe20003800000 */
[----:B------:R-:W-:-:S07]  /*1fee0*/  IMAD.MOV.U32 R15, RZ, RZ, -0x1 ;  /* 0xffffffffff0f7424 */ /* 0x000fce00078e00ff */
[----:B------:R-:W-:Y:S05]  /*1fef0*/  WARPSYNC.COLLECTIVE R15, `(.L_x_837) ;  /* 0x000000000f0c7348 */ /* 0x000fea0003c00000 */
[----:B------:R-:W-:Y:S02]  /*1ff00*/  ELECT P6, UR62, PT ;  /* 0x00000000003e782f */ /* 0x000fe400038c0000 */
[----:B------:R-:W-:Y:S01]  /*1ff10*/  MOV R14, UR62 ;  /* 0x0000003e000e7c02 */ /* 0x000fe20008000f00 */
[----:B------:R-:W-:Y:S10]  /*1ff20*/  ENDCOLLECTIVE ;  /* 0x000000000000791b */ /* 0x000ff40003800000 */
.L_x_837:
[----:B------:R-:W-:Y:S05]  /*1ff30*/  BSYNC B0 ;  /* 0x0000000000007941 */ /* 0x000fea0003800000 */
.L_x_836:
[----:B------:R-:W-:Y:S05]  /*1ff40*/  BRA `(.L_x_838) ;  /* 0xfffffff400cc7947 */ /* 0x000fea000383ffff */
.L_x_821:
[----:B0-----:R0:W1:Y:S02]  /*1ff50*/  SYNCS.PHASECHK.TRANS64.TRYWAIT P0, [R3+URZ], R2 ;  /* 0x00000002030075a7 */ /* 0x001064000800017f */
[----:B-1----:R-:W-:Y:S05]  /*1ff60*/  @!P0 NANOSLEEP.SYNCS 0x989680 ;  /* 0x009896800000895d */ /* 0x002fea0003900000 */
[----:B------:R-:W1:Y:S02]  /*1ff70*/  @!P0 SYNCS.PHASECHK.TRANS64 P0, [R3+URZ], R2 ;  /* 0x00000002030085a7 */ /* 0x000e64000800007f */
[----:B-1----:R-:W-:Y:S05]  /*1ff80*/  @!P0 BRA `(.L_x_821) ;  /* 0xfffffffc00f08947 */ /* 0x002fea000383ffff */
[----:B------:R-:W-:Y:S05]  /*1ff90*/  BRA `(.L_x_839) ;  /* 0xfffffff400f47947 */ /* 0x000fea000383ffff */
.L_x_822:
[----:B0-----:R0:W1:Y:S02]  /*1ffa0*/  SYNCS.PHASECHK.TRANS64.TRYWAIT P0, [R3+URZ], R2 ;  /* 0x00000002030075a7 */ /* 0x001064000800017f */
[----:B-1----:R-:W-:Y:S05]  /*1ffb0*/  @!P0 NANOSLEEP.SYNCS 0x989680 ;  /* 0x009896800000895d */ /* 0x002fea0003900000 */
[----:B------:R-:W1:Y:S02]  /*1ffc0*/  @!P0 SYNCS.PHASECHK.TRANS64 P0, [R3+URZ], R2 ;  /* 0x00000002030085a7 */ /* 0x000e64000800007f */
[----:B-1----:R-:W-:Y:S05]  /*1ffd0*/  @!P0 BRA `(.L_x_822) ;  /* 0xfffffffc00f08947 */ /* 0x002fea000383ffff */
[----:B------:R-:W-:Y:S05]  /*1ffe0*/  BRA `(.L_x_840) ;  /* 0xfffffff800047947 */ /* 0x000fea000383ffff */
.L_x_823:
[----:B0-----:R0:W1:Y:S02]  /*1fff0*/  SYNCS.PHASECHK.TRANS64.TRYWAIT P0, [R3+URZ], R2 ;  /* 0x00000002030075a7 */ /* 0x001064000800017f */
[----:B-1----:R-:W-:Y:S05]  /*20000*/  @!P0 NANOSLEEP.SYNCS 0x989680 ;  /* 0x009896800000895d */ /* 0x002fea0003900000 */
[----:B------:R-:W1:Y:S02]  /*20010*/  @!P0 SYNCS.PHASECHK.TRANS64 P0, [R3+URZ], R2 ;  /* 0x00000002030085a7 */ /* 0x000e64000800007f */
[----:B-1----:R-:W-:Y:S05]  /*20020*/  @!P0 BRA `(.L_x_823) ;  /* 0xfffffffc00f08947 */ /* 0x002fea000383ffff */
[----:B------:R-:W-:Y:S05]  /*20030*/  BRA `(.L_x_841) ;  /* 0xfffffff800147947 */ /* 0x000fea000383ffff */
.L_x_824:
[----:B0-----:R0:W1:Y:S02]  /*20040*/  SYNCS.PHASECHK.TRANS64.TRYWAIT P0, [R3+URZ], R2 ;  /* 0x00000002030075a7 */ /* 0x001064000800017f */
[----:B-1----:R-:W-:Y:S05]  /*20050*/  @!P0 NANOSLEEP.SYNCS 0x989680 ;  /* 0x009896800000895d */ /* 0x002fea0003900000 */
[----:B------:R-:W1:Y:S02]  /*20060*/  @!P0 SYNCS.PHASECHK.TRANS64 P0, [R3+URZ], R2 ;  /* 0x00000002030085a7 */ /* 0x000e64000800007f */
[----:B-1----:R-:W-:Y:S05]  /*20070*/  @!P0 BRA `(.L_x_824) ;  /* 0xfffffffc00f08947 */ /* 0x002fea000383ffff */
[----:B------:R-:W-:Y:S05]  /*20080*/  BRA `(.L_x_842) ;  /* 0xfffffff800247947 */ /* 0x000fea000383ffff */
.L_x_825:
[----:B0-----:R0:W1:Y:S02]  /*20090*/  SYNCS.PHASECHK.TRANS64.TRYWAIT P0, [R3+URZ], R2 ;  /* 0x00000002030075a7 */ /* 0x001064000800017f */
[----:B-1----:R-:W-:Y:S05]  /*200a0*/  @!P0 NANOSLEEP.SYNCS 0x989680 ;  /* 0x009896800000895d */ /* 0x002fea0003900000 */
[----:B------:R-:W1:Y:S02]  /*200b0*/  @!P0 SYNCS.PHASECHK.TRANS64 P0, [R3+URZ], R2 ;  /* 0x00000002030085a7 */ /* 0x000e64000800007f */
[----:B-1----:R-:W-:Y:S05]  /*200c0*/  @!P0 BRA `(.L_x_825) ;  /* 0xfffffffc00f08947 */ /* 0x002fea000383ffff */
[----:B------:R-:W-:Y:S05]  /*200d0*/  BRA `(.L_x_843) ;  /* 0xfffffff800347947 */ /* 0x000fea000383ffff */
.L_x_826:
[----:B0-----:R0:W1:Y:S02]  /*200e0*/  SYNCS.PHASECHK.TRANS64.TRYWAIT P0, [R3+URZ], R2 ;  /* 0x00000002030075a7 */ /* 0x001064000800017f */
[----:B-1----:R-:W-:Y:S05]  /*200f0*/  @!P0 NANOSLEEP.SYNCS 0x989680 ;  /* 0x009896800000895d */ /* 0x002fea0003900000 */
[----:B------:R-:W1:Y:S02]  /*20100*/  @!P0 SYNCS.PHASECHK.TRANS64 P0, [R3+URZ], R2 ;  /* 0x00000002030085a7 */ /* 0x000e64000800007f */
[----:B-1----:R-:W-:Y:S05]  /*20110*/  @!P0 BRA `(.L_x_826) ;  /* 0xfffffffc00f08947 */ /* 0x002fea000383ffff */
[----:B------:R-:W-:Y:S05]  /*20120*/  BRA `(.L_x_844) ;  /* 0xfffffff800447947 */ /* 0x000fea000383ffff */
.L_x_827:
[----:B0-----:R0:W1:Y:S02]  /*20130*/  SYNCS.PHASECHK.TRANS64.TRYWAIT P0, [R3+URZ], R2 ;  /* 0x00000002030075a7 */ /* 0x001064000800017f */
[----:B-1----:R-:W-:Y:S05]  /*20140*/  @!P0 NANOSLEEP.SYNCS 0x989680 ;  /* 0x009896800000895d */ /* 0x002fea0003900000 */
[----:B------:R-:W1:Y:S02]  /*20150*/  @!P0 SYNCS.PHASECHK.TRANS64 P0, [R3+URZ], R2 ;  /* 0x00000002030085a7 */ /* 0x000e64000800007f */
[----:B-1----:R-:W-:Y:S05]  /*20160*/  @!P0 BRA `(.L_x_827) ;  /* 0xfffffffc00f08947 */ /* 0x002fea000383ffff */
[----:B------:R-:W-:Y:S05]  /*20170*/  BRA `(.L_x_845) ;  /* 0xfffffff800547947 */ /* 0x000fea000383ffff */
.L_x_828:
[----:B0-----:R0:W1:Y:S02]  /*20180*/  SYNCS.PHASECHK.TRANS64.TRYWAIT P0, [R3+URZ], R2 ;  /* 0x00000002030075a7 */ /* 0x001064000800017f */
[----:B-1----:R-:W-:Y:S05]  /*20190*/  @!P0 NANOSLEEP.SYNCS 0x989680 ;  /* 0x009896800000895d */ /* 0x002fea0003900000 */
[----:B------:R-:W1:Y:S02]  /*201a0*/  @!P0 SYNCS.PHASECHK.TRANS64 P0, [R3+URZ], R2 ;  /* 0x00000002030085a7 */ /* 0x000e64000800007f */
[----:B-1----:R-:W-:Y:S05]  /*201b0*/  @!P0 BRA `(.L_x_828) ;  /* 0xfffffffc00f08947 */ /* 0x002fea000383ffff */
[----:B------:R-:W-:Y:S05]  /*201c0*/  BRA `(.L_x_846) ;  /* 0xfffffff800647947 */ /* 0x000fea000383ffff */
.L_x_829:
[----:B0-----:R0:W1:Y:S02]  /*201d0*/  SYNCS.PHASECHK.TRANS64.TRYWAIT P0, [R3+URZ], R2 ;  /* 0x00000002030075a7 */ /* 0x001064000800017f */
[----:B-1----:R-:W-:Y:S05]  /*201e0*/  @!P0 NANOSLEEP.SYNCS 0x989680 ;  /* 0x009896800000895d */ /* 0x002fea0003900000 */
[----:B------:R-:W1:Y:S02]  /*201f0*/  @!P0 SYNCS.PHASECHK.TRANS64 P0, [R3+URZ], R2 ;  /* 0x00000002030085a7 */ /* 0x000e64000800007f */
[----:B-1----:R-:W-:Y:S05]  /*20200*/  @!P0 BRA `(.L_x_829) ;  /* 0xfffffffc00f08947 */ /* 0x002fea000383ffff */
[----:B------:R-:W-:Y:S05]  /*20210*/  BRA `(.L_x_847) ;  /* 0xfffffff800747947 */ /* 0x000fea000383ffff */
.L_x_830:
[----:B0-----:R0:W1:Y:S02]  /*20220*/  SYNCS.PHASECHK.TRANS64.TRYWAIT P0, [R3+URZ], R2 ;  /* 0x00000002030075a7 */ /* 0x001064000800017f */
[----:B-1----:R-:W-:Y:S05]  /*20230*/  @!P0 NANOSLEEP.SYNCS 0x989680 ;  /* 0x009896800000895d */ /* 0x002fea0003900000 */
[----:B------:R-:W1:Y:S02]  /*20240*/  @!P0 SYNCS.PHASECHK.TRANS64 P0, [R3+URZ], R2 ;  /* 0x00000002030085a7 */ /* 0x000e64000800007f */
[----:B-1----:R-:W-:Y:S05]  /*20250*/  @!P0 BRA `(.L_x_830) ;  /* 0xfffffffc00f08947 */ /* 0x002fea000383ffff */
[----:B------:R-:W-:Y:S05]  /*20260*/  BRA `(.L_x_848) ;  /* 0xfffffff800847947 */ /* 0x000fea000383ffff */
.L_x_849:
[----:B------:R-:W-:-:S00]  /*20270*/  BRA `(.L_x_849) ;  /* 0xfffffffc00fc7947 */ /* 0x000fc0000383ffff */
[----:B------:R-:W-:-:S00]  /*20280*/  NOP ;  /* 0x0000000000007918 */ /* 0x000fc00000000000 */
[----:B------:R-:W-:-:S00]  /*20290*/  NOP ;  /* 0x0000000000007918 */ /* 0x000fc00000000000 */
[----:B------:R-:W-:-:S00]  /*202a0*/  NOP ;  /* 0x0000000000007918 */ /* 0x000fc00000000000 */
[----:B------:R-:W-:-:S00]  /*202b0*/  NOP ;  /* 0x0000000000007918 */ /* 0x000fc00000000000 */
[----:B------:R-:W-:-:S00]  /*202c0*/  NOP ;  /* 0x0000000000007918 */ /* 0x000fc00000000000 */
[----:B------:R-:W-:-:S00]  /*202d0*/  NOP ;  /* 0x0000000000007918 */ /* 0x000fc00000000000 */
[----:B------:R-:W-:-:S00]  /*202e0*/  NOP ;  /* 0x0000000000007918 */ /* 0x000fc00000000000 */
[----:B------:R-:W-:-:S00]  /*202f0*/  NOP ;  /* 0x0000000000007918 */ /* 0x000fc00000000000 */
.L_x_850:


//--------------------- .nv.global.init           --------------------------
	.section	.nv.global.init,"aw",@progbits
.nv.global.init:
	.type		$str$22,@object
	.size		$str$22,($str$23 - $str$22)
$str$22:
        /*0000*/ 	.byte	0x6b, 0x5f, 0x74, 0x69, 0x6c, 0x65, 0x5f, 0x63, 0x6f, 0x75, 0x6e, 0x74, 0x20, 0x3e, 0x3d, 0x20
        /*0010*/ 	.byte	0x31, 0x00
	.type		$str$23,@object
	.size		$str$23,(__unnamed_1 - $str$23)
$str$23:
        /*0012*/ 	.byte	0x2f, 0x74, 0x6d, 0x70, 0x2f, 0x63, 0x75, 0x74, 0x6c, 0x61, 0x73, 0x73, 0x5f, 0x73, 0x77, 0x65
        /*0022*/ 	.byte	0x65, 0x70, 0x5f, 0x73, 0x72, 0x63, 0x2f, 0x69, 0x6e, 0x63, 0x6c, 0x75, 0x64, 0x65, 0x2f, 0x63
        /*0032*/ 	.byte	0x75, 0x74, 0x6c, 0x61, 0x73, 0x73, 0x2f, 0x67, 0x65, 0x6d, 0x6d, 0x2f, 0x63, 0x6f, 0x6c, 0x6c
        /*0042*/ 	.byte	0x65, 0x63, 0x74, 0x69, 0x76, 0x65, 0x2f, 0x73, 0x6d, 0x39, 0x30, 0x5f, 0x6d, 0x6d, 0x61, 0x5f
        /*0052*/ 	.byte	0x74, 0x6d, 0x61, 0x5f, 0x67, 0x6d, 0x6d, 0x61, 0x5f, 0x73, 0x73, 0x5f, 0x77, 0x61, 0x72, 0x70
        /*0062*/ 	.byte	0x73, 0x70, 0x65, 0x63, 0x69, 0x61, 0x6c, 0x69, 0x7a, 0x65, 0x64, 0x2e, 0x68, 0x70, 0x70, 0x00
	.type		__unnamed_1,@object
	.size		__unnamed_1,(.L_0 - __unnamed_1)
__unnamed_1:
        /* <DEDUP_REMOVED lines=183> */
.L_0:


//--------------------- .nv.shared._ZN7cutlass13device_kernelINS_4gemm6kernel13GemmUniversalIN4cute5tupleIJiiiiEEENS1_10collective13CollectiveMmaINS1_34MainloopSm90TmaGmmaWarpSpecializedILi11ENS5_IJNS4_1CILi2EEENSA_ILi1EEESC_EEENS1_35KernelTmaWarpSpecializedCooperativeEEENS5_IJNSA_ILi256EEENSA_ILi384EEENSA_ILi16EEEEEENS_10bfloat16_tENS5_IJlSC_lEEESK_SL_NS4_8TiledMMAINS4_8MMA_AtomIJNS4_4SM904GMMA28MMA_64x192x16_F32BF16BF16_SSILNSP_5MajorE0ELSR_0ELNSP_7ScaleInE1ELSS_1EEEEEENS4_6LayoutISD_NS5_IJSC_NSA_ILi0EEESW_EEEEENS5_IJNS4_10UnderscoreESZ_SZ_EEEEENS4_13SM90_TMA_LOADENS4_14ComposedLayoutINS4_7SwizzleILi1ELi4ELi3EEENS4_18smem_ptr_flag_bitsILi16EEENSV_INS5_IJNSA_ILi8EEESI_EEENS5_IJSI_SC_EEEEEEEvNS4_8identityENS4_23SM90_TMA_LOAD_MULTICASTES1C_vS1D_EENS_8epilogue10collective6detail29Sm90TmaWarpSpecializedAdapterINS1H_15DefaultEpilogueISK_SL_SL_NS1G_6thread17LinearCombinationISK_Li1EffLNS1L_9ScaleType4KindE0ELNS_15FloatRoundStyleE2ESK_EENS1_15EpilogueDefaultEEEEEvvEEEEvNT_6ParamsE --------------------------
	.section	.nv.shared._ZN7cutlass13device_kernelINS_4gemm6kernel13GemmUniversalIN4cute5tupleIJiiiiEEENS1_10collective13CollectiveMmaINS1_34MainloopSm90TmaGmmaWarpSpecializedILi11ENS5_IJNS4_1CILi2EEENSA_ILi1EEESC_EEENS1_35KernelTmaWarpSpecializedCooperativeEEENS5_IJNSA_ILi256EEENSA_ILi384EEENSA_ILi16EEEEEENS_10bfloat16_tENS5_IJlSC_lEEESK_SL_NS4_8TiledMMAINS4_8MMA_AtomIJNS4_4SM904GMMA28MMA_64x192x16_F32BF16BF16_SSILNSP_5MajorE0ELSR_0ELNSP_7ScaleInE1ELSS_1EEEEEENS4_6LayoutISD_NS5_IJSC_NSA_ILi0EEESW_EEEEENS5_IJNS4_10UnderscoreESZ_SZ_EEEEENS4_13SM90_TMA_LOADENS4_14ComposedLayoutINS4_7SwizzleILi1ELi4ELi3EEENS4_18smem_ptr_flag_bitsILi16EEENSV_INS5_IJNSA_ILi8EEESI_EEENS5_IJSI_SC_EEEEEEEvNS4_8identityENS4_23SM90_TMA_LOAD_MULTICASTES1C_vS1D_EENS_8epilogue10collective6detail29Sm90TmaWarpSpecializedAdapterINS1H_15DefaultEpilogueISK_SL_SL_NS1G_6thread17LinearCombinationISK_Li1EffLNS1L_9ScaleType4KindE0ELNS_15FloatRoundStyleE2ESK_EENS1_15EpilogueDefaultEEEEEvvEEEEvNT_6ParamsE,"aw",@nobits
	.sectionflags	@""
	.align	16
	.zero		1024


//--------------------- .nv.shared.reserved.0     --------------------------
	.section	.nv.shared.reserved.0,"aw",@nobits
	.weak		__nv_reservedSMEM_offset_0_alias
	.size		__nv_reservedSMEM_offset_0_alias, 0, 0
	.other		__nv_reservedSMEM_offset_0_alias,@"STO_CUDA_RESERVED_SHARED STV_DEFAULT"
__nv_reservedSMEM_offset_0_alias:
	.zero		0


//--------------------- .nv.global                --------------------------
	.section	.nv.global,"aw",@nobits
.nv.global:
	.type		_ZN40_INTERNAL_70509642_4_k_cu_42eed490_137104cute1_E,@object
	.size		_ZN40_INTERNAL_70509642_4_k_cu_42eed490_137104cute1_E,(_ZN40_INTERNAL_70509642_4_k_cu_42eed490_137104cuda3std3__45__cpo6cbeginE - _ZN40_INTERNAL_70509642_4_k_cu_42eed490_137104cute1_E)
_ZN40_INTERNAL_70509642_4_k_cu_42eed490_137104cute1_E:
	.zero		1
	.type		_ZN40_INTERNAL_70509642_4_k_cu_42eed490_137104cuda3std3__45__cpo6cbeginE,@object
	.size		_ZN40_INTERNAL_70509642_4_k_cu_42eed490_137104cuda3std3__45__cpo6cbeginE,(_ZN40_INTERNAL_70509642_4_k_cu_42eed490_137104cuda3std3__48in_placeE - _ZN40_INTERNAL_70509642_4_k_cu_42eed490_137104cuda3std3__45__cpo6cbeginE)
_ZN40_INTERNAL_70509642_4_k_cu_42eed490_137104cuda3std3__45__cpo6cbeginE:
	.zero		1
	.type		_ZN40_INTERNAL_70509642_4_k_cu_42eed490_137104cuda3std3__48in_placeE,@object
	.size		_ZN40_INTERNAL_70509642_4_k_cu_42eed490_137104cuda3std3__48in_placeE,(_ZN40_INTERNAL_70509642_4_k_cu_42eed490_137104cuda3std6ranges3__45__cpo9iter_moveE - _ZN40_INTERNAL_70509642_4_k_cu_42eed490_137104cuda3std3__48in_placeE)
_ZN40_INTERNAL_70509642_4_k_cu_42eed490_137104cuda3std3__48in_placeE:
	.zero		1
	.type		_ZN40_INTERNAL_70509642_4_k_cu_42eed490_137104cuda3std6ranges3__45__cpo9iter_moveE,@object
	.size		_ZN40_INTERNAL_70509642_4_k_cu_42eed490_137104cuda3std6ranges3__45__cpo9iter_moveE,(_ZN40_INTERNAL_70509642_4_k_cu_42eed490_137104cuda3std3__45__cpo5beginE - _ZN40_INTERNAL_70509642_4_k_cu_42eed490_137104cuda3std6ranges3__45__cpo9iter_moveE)
_ZN40_INTERNAL_70509642_4_k_cu_42eed490_137104cuda3std6ranges3__45__cpo9iter_moveE:
	.zero		1
	.type		_ZN40_INTERNAL_70509642_4_k_cu_42eed490_137104cuda3std3__45__cpo5beginE,@object
	.size		_ZN40_INTERNAL_70509642_4_k_cu_42eed490_137104cuda3std3__45__cpo5beginE,(_ZN40_INTERNAL_70509642_4_k_cu_42eed490_137104cuda3std3__442_GLOBAL__N__70509642_4_k_cu_42eed490_137106ignoreE - _ZN40_INTERNAL_70509642_4_k_cu_42eed490_137104cuda3std3__45__cpo5beginE)
_ZN40_INTERNAL_70509642_4_k_cu_42eed490_137104cuda3std3__45__cpo5beginE:
	.zero		1
	.type		_ZN40_INTERNAL_70509642_4_k_cu_42eed490_137104cuda3std3__442_GLOBAL__N__70509642_4_k_cu_42eed490_137106ignoreE,@object
	.size		_ZN40_INTERNAL_70509642_4_k_cu_42eed490_137104cuda3std3__442_GLOBAL__N__70509642_4_k_cu_42eed490_137106ignoreE,(_ZN40_INTERNAL_70509642_4_k_cu_42eed490_137104cute7productE - _ZN40_INTERNAL_70509642_4_k_cu_42eed490_137104cuda3std3__442_GLOBAL__N__70509642_4_k_cu_42eed490_137106ignoreE)
_ZN40_INTERNAL_70509642_4_k_cu_42eed490_137104cuda3std3__442_GLOBAL__N__70509642_4_k_cu_42eed490_137106ignoreE:
	.zero		1
	.type		_ZN40_INTERNAL_70509642_4_k_cu_42eed490_137104cute7productE,@object
	.size		_ZN40_INTERNAL_70509642_4_k_cu_42eed490_137104cute7productE,(_ZN40_INTERNAL_70509642_4_k_cu_42eed490_137104cuda3std3__45__cpo3endE - _ZN40_INTERNAL_70509642_4_k_cu_42eed490_137104cute7productE)
_ZN40_INTERNAL_70509642_4_k_cu_42eed490_137104cute7productE:
	.zero		1
	.type		_ZN40_INTERNAL_70509642_4_k_cu_42eed490_137104cuda3std3__45__cpo3endE,@object
	.size		_ZN40_INTERNAL_70509642_4_k_cu_42eed490_137104cuda3std3__45__cpo3endE,(_ZN40_INTERNAL_70509642_4_k_cu_42eed490_137104cuda3std3__419piecewise_constructE - _ZN40_INTERNAL_70509642_4_k_cu_42eed490_137104cuda3std3__45__cpo3endE)
_ZN40_INTERNAL_70509642_4_k_cu_42eed490_137104cuda3std3__45__cpo3endE:
	.zero		1
	.type		_ZN40_INTERNAL_70509642_4_k_cu_42eed490_137104cuda3std3__419piecewise_constructE,@object
	.size		_ZN40_INTERNAL_70509642_4_k_cu_42eed490_137104cuda3std3__419piecewise_constructE,(_ZN40_INTERNAL_70509642_4_k_cu_42eed490_137104cuda3std3__45__cpo4cendE - _ZN40_INTERNAL_70509642_4_k_cu_42eed490_137104cuda3std3__419piecewise_constructE)
_ZN40_INTERNAL_70509642_4_k_cu_42eed490_137104cuda3std3__419piecewise_constructE:
	.zero		1
	.type		_ZN40_INTERNAL_70509642_4_k_cu_42eed490_137104cuda3std3__45__cpo4cendE,@object
	.size		_ZN40_INTERNAL_70509642_4_k_cu_42eed490_137104cuda3std3__45__cpo4cendE,(_ZN40_INTERNAL_70509642_4_k_cu_42eed490_137104cuda3std6ranges3__45__cpo4swapE - _ZN40_INTERNAL_70509642_4_k_cu_42eed490_137104cuda3std3__45__cpo4cendE)
_ZN40_INTERNAL_70509642_4_k_cu_42eed490_137104cuda3std3__45__cpo4cendE:
	.zero		1
	.type		_ZN40_INTERNAL_70509642_4_k_cu_42eed490_137104cuda3std6ranges3__45__cpo4swapE,@object
	.size		_ZN40_INTERNAL_70509642_4_k_cu_42eed490_137104cuda3std6ranges3__45__cpo4swapE,(.L_8 - _ZN40_INTERNAL_70509642_4_k_cu_42eed490_137104cuda3std6ranges3__45__cpo4swapE)
_ZN40_INTERNAL_70509642_4_k_cu_42eed490_137104cuda3std6ranges3__45__cpo4swapE:
	.zero		1
.L_8:


//--------------------- .nv.constant0._ZN7cutlass13device_kernelINS_4gemm6kernel13GemmUniversalIN4cute5tupleIJiiiiEEENS1_10collective13CollectiveMmaINS1_34MainloopSm90TmaGmmaWarpSpecializedILi11ENS5_IJNS4_1CILi2EEENSA_ILi1EEESC_EEENS1_35KernelTmaWarpSpecializedCooperativeEEENS5_IJNSA_ILi256EEENSA_ILi384EEENSA_ILi16EEEEEENS_10bfloat16_tENS5_IJlSC_lEEESK_SL_NS4_8TiledMMAINS4_8MMA_AtomIJNS4_4SM904GMMA28MMA_64x192x16_F32BF16BF16_SSILNSP_5MajorE0ELSR_0ELNSP_7ScaleInE1ELSS_1EEEEEENS4_6LayoutISD_NS5_IJSC_NSA_ILi0EEESW_EEEEENS5_IJNS4_10UnderscoreESZ_SZ_EEEEENS4_13SM90_TMA_LOADENS4_14ComposedLayoutINS4_7SwizzleILi1ELi4ELi3EEENS4_18smem_ptr_flag_bitsILi16EEENSV_INS5_IJNSA_ILi8EEESI_EEENS5_IJSI_SC_EEEEEEEvNS4_8identityENS4_23SM90_TMA_LOAD_MULTICASTES1C_vS1D_EENS_8epilogue10collective6detail29Sm90TmaWarpSpecializedAdapterINS1H_15DefaultEpilogueISK_SL_SL_NS1G_6thread17LinearCombinationISK_Li1EffLNS1L_9ScaleType4KindE0ELNS_15FloatRoundStyleE2ESK_EENS1_15EpilogueDefaultEEEEEvvEEEEvNT_6ParamsE --------------------------
	.section	.nv.constant0._ZN7cutlass13device_kernelINS_4gemm6kernel13GemmUniversalIN4cute5tupleIJiiiiEEENS1_10collective13CollectiveMmaINS1_34MainloopSm90TmaGmmaWarpSpecializedILi11ENS5_IJNS4_1CILi2EEENSA_ILi1EEESC_EEENS1_35KernelTmaWarpSpecializedCooperativeEEENS5_IJNSA_ILi256EEENSA_ILi384EEENSA_ILi16EEEEEENS_10bfloat16_tENS5_IJlSC_lEEESK_SL_NS4_8TiledMMAINS4_8MMA_AtomIJNS4_4SM904GMMA28MMA_64x192x16_F32BF16BF16_SSILNSP_5MajorE0ELSR_0ELNSP_7ScaleInE1ELSS_1EEEEEENS4_6LayoutISD_NS5_IJSC_NSA_ILi0EEESW_EEEEENS5_IJNS4_10UnderscoreESZ_SZ_EEEEENS4_13SM90_TMA_LOADENS4_14ComposedLayoutINS4_7SwizzleILi1ELi4ELi3EEENS4_18smem_ptr_flag_bitsILi16EEENSV_INS5_IJNSA_ILi8EEESI_EEENS5_IJSI_SC_EEEEEEEvNS4_8identityENS4_23SM90_TMA_LOAD_MULTICASTES1C_vS1D_EENS_8epilogue10collective6detail29Sm90TmaWarpSpecializedAdapterINS1H_15DefaultEpilogueISK_SL_SL_NS1G_6thread17LinearCombinationISK_Li1EffLNS1L_9ScaleType4KindE0ELNS_15FloatRoundStyleE2ESK_EENS1_15EpilogueDefaultEEEEEvvEEEEvNT_6ParamsE,"a",@progbits
	.sectionflags	@""
	.align	4
.nv.constant0._ZN7cutlass13device_kernelINS_4gemm6kernel13GemmUniversalIN4cute5tupleIJiiiiEEENS1_10collective13CollectiveMmaINS1_34MainloopSm90TmaGmmaWarpSpecializedILi11ENS5_IJNS4_1CILi2EEENSA_ILi1EEESC_EEENS1_35KernelTmaWarpSpecializedCooperativeEEENS5_IJNSA_ILi256EEENSA_ILi384EEENSA_ILi16EEEEEENS_10bfloat16_tENS5_IJlSC_lEEESK_SL_NS4_8TiledMMAINS4_8MMA_AtomIJNS4_4SM904GMMA28MMA_64x192x16_F32BF16BF16_SSILNSP_5MajorE0ELSR_0ELNSP_7ScaleInE1ELSS_1EEEEEENS4_6LayoutISD_NS5_IJSC_NSA_ILi0EEESW_EEEEENS5_IJNS4_10UnderscoreESZ_SZ_EEEEENS4_13SM90_TMA_LOADENS4_14ComposedLayoutINS4_7SwizzleILi1ELi4ELi3EEENS4_18smem_ptr_flag_bitsILi16EEENSV_INS5_IJNSA_ILi8EEESI_EEENS5_IJSI_SC_EEEEEEEvNS4_8identityENS4_23SM90_TMA_LOAD_MULTICASTES1C_vS1D_EENS_8epilogue10collective6detail29Sm90TmaWarpSpecializedAdapterINS1H_15DefaultEpilogueISK_SL_SL_NS1G_6thread17LinearCombinationISK_Li1EffLNS1L_9ScaleType4KindE0ELNS_15FloatRoundStyleE2ESK_EENS1_15EpilogueDefaultEEEEEvvEEEEvNT_6ParamsE:
	.zero		1664


//--------------------- SYMBOLS --------------------------

	.type		.nv.reservedSmem.offset0,@object
	.size		.nv.reservedSmem.offset0,0x4
	.type		__assertfail,@function
